//
// Generated by NVIDIA NVVM Compiler
//
// Compiler Build ID: CL-36424714
// Cuda compilation tools, release 13.0, V13.0.88
// Based on NVVM 20.0.0
//

.version 9.0
.target sm_100
.address_size 64

	// .globl	_Z7initRNGjP19curandStateMRG32k3a
.global .align 4 .b8 precalc_xorwow_matrix[102400];
.global .align 4 .b8 precalc_xorwow_offset_matrix[102400];
.global .align 4 .b8 mrg32k3aM1[2304];
.global .align 4 .b8 mrg32k3aM2[2304];
.global .align 4 .b8 mrg32k3aM1SubSeq[2016];
.global .align 4 .b8 mrg32k3aM2SubSeq[2016];
.global .align 4 .b8 mrg32k3aM1Seq[2304];
.global .align 4 .b8 mrg32k3aM2Seq[2304];
.const .align 8 .b8 __cr_lgamma_table[72];

.visible .entry _Z7initRNGjP19curandStateMRG32k3a(
	.param .u32 _Z7initRNGjP19curandStateMRG32k3a_param_0,
	.param .u64 .ptr .align 1 _Z7initRNGjP19curandStateMRG32k3a_param_1
)
{
	.reg .pred 	%p<354>;
	.reg .b32 	%r<149>;
	.reg .b64 	%rd<28>;
	.reg .b64 	%fd<2275>;

	ld.param.u32 	%r62, [_Z7initRNGjP19curandStateMRG32k3a_param_0];
	ld.param.u64 	%rd7, [_Z7initRNGjP19curandStateMRG32k3a_param_1];
	cvta.to.global.u64 	%rd8, %rd7;
	mov.u32 	%r63, %ctaid.x;
	mov.u32 	%r64, %ntid.x;
	mov.u32 	%r65, %tid.x;
	mad.lo.s32 	%r66, %r63, %r64, %r65;
	cvt.s64.s32 	%rd27, %r66;
	mul.wide.s32 	%rd9, %r66, 48;
	add.s64 	%rd2, %rd8, %rd9;
	mov.b32 	%r67, 12345;
	st.global.u32 	[%rd2], %r67;
	st.global.u32 	[%rd2+12], %r67;
	st.global.u32 	[%rd2+4], %r67;
	st.global.u32 	[%rd2+16], %r67;
	st.global.u32 	[%rd2+8], %r67;
	st.global.u32 	[%rd2+20], %r67;
	setp.eq.s32 	%p1, %r62, 0;
	mov.f64 	%fd2253, 0d40C81C8000000000;
	mov.f64 	%fd2254, %fd2253;
	mov.f64 	%fd2255, %fd2253;
	mov.f64 	%fd2256, %fd2253;
	@%p1 bra 	$L__BB0_2;
	xor.b32  	%r68, %r62, 1431655765;
	cvt.rn.f64.u32 	%fd46, %r68;
	mul.f64 	%fd47, %fd46, 0d3EE0000000000000;
	cvt.rmi.f64.f64 	%fd48, %fd47;
	mul.f64 	%fd49, %fd48, 0d4100000000000000;
	sub.f64 	%fd50, %fd46, %fd49;
	mul.f64 	%fd51, %fd48, 0d40C81C8000000000;
	div.rn.f64 	%fd52, %fd51, 0d41EFFFFFE5E00000;
	cvt.rmi.f64.f64 	%fd53, %fd52;
	mul.f64 	%fd54, %fd53, 0d41EFFFFFE5E00000;
	sub.f64 	%fd55, %fd51, %fd54;
	setp.lt.f64 	%p2, %fd55, 0d0000000000000000;
	add.f64 	%fd56, %fd55, 0d41EFFFFFE5E00000;
	selp.f64 	%fd57, %fd56, %fd55, %p2;
	mul.f64 	%fd58, %fd50, 0d40C81C8000000000;
	div.rn.f64 	%fd59, %fd58, 0d41EFFFFFE5E00000;
	cvt.rmi.f64.f64 	%fd60, %fd59;
	mul.f64 	%fd61, %fd60, 0d41EFFFFFE5E00000;
	sub.f64 	%fd62, %fd58, %fd61;
	setp.lt.f64 	%p3, %fd62, 0d0000000000000000;
	add.f64 	%fd63, %fd62, 0d41EFFFFFE5E00000;
	selp.f64 	%fd64, %fd63, %fd62, %p3;
	fma.rn.f64 	%fd65, %fd57, 0d4100000000000000, %fd64;
	div.rn.f64 	%fd66, %fd65, 0d41EFFFFFE5E00000;
	cvt.rmi.f64.f64 	%fd67, %fd66;
	mul.f64 	%fd68, %fd67, 0d41EFFFFFE5E00000;
	sub.f64 	%fd69, %fd65, %fd68;
	setp.lt.f64 	%p4, %fd69, 0d0000000000000000;
	add.f64 	%fd70, %fd69, 0d41EFFFFFE5E00000;
	selp.f64 	%fd71, %fd70, %fd69, %p4;
	setp.lt.f64 	%p5, %fd71, 0d0000000000000000;
	add.f64 	%fd72, %fd71, 0d41EFFFFFE5E00000;
	selp.f64 	%fd73, %fd72, %fd71, %p5;
	cvt.rzi.u32.f64 	%r69, %fd73;
	mov.b32 	%r70, 1711840;
	st.global.v2.u32 	[%rd2], {%r69, %r70};
	mov.b32 	%r71, 188071960;
	st.global.v2.u32 	[%rd2+8], {%r69, %r71};
	div.rn.f64 	%fd74, %fd51, 0d41EFFFF4D7600000;
	cvt.rmi.f64.f64 	%fd75, %fd74;
	mul.f64 	%fd76, %fd75, 0d41EFFFF4D7600000;
	sub.f64 	%fd77, %fd51, %fd76;
	setp.lt.f64 	%p6, %fd77, 0d0000000000000000;
	add.f64 	%fd78, %fd77, 0d41EFFFF4D7600000;
	selp.f64 	%fd79, %fd78, %fd77, %p6;
	div.rn.f64 	%fd80, %fd58, 0d41EFFFF4D7600000;
	cvt.rmi.f64.f64 	%fd81, %fd80;
	mul.f64 	%fd82, %fd81, 0d41EFFFF4D7600000;
	sub.f64 	%fd83, %fd58, %fd82;
	setp.lt.f64 	%p7, %fd83, 0d0000000000000000;
	add.f64 	%fd84, %fd83, 0d41EFFFF4D7600000;
	selp.f64 	%fd85, %fd84, %fd83, %p7;
	fma.rn.f64 	%fd86, %fd79, 0d4100000000000000, %fd85;
	div.rn.f64 	%fd87, %fd86, 0d41EFFFF4D7600000;
	cvt.rmi.f64.f64 	%fd88, %fd87;
	mul.f64 	%fd89, %fd88, 0d41EFFFF4D7600000;
	sub.f64 	%fd90, %fd86, %fd89;
	setp.lt.f64 	%p8, %fd90, 0d0000000000000000;
	add.f64 	%fd91, %fd90, 0d41EFFFF4D7600000;
	selp.f64 	%fd92, %fd91, %fd90, %p8;
	setp.lt.f64 	%p9, %fd92, 0d0000000000000000;
	add.f64 	%fd93, %fd92, 0d41EFFFF4D7600000;
	selp.f64 	%fd94, %fd93, %fd92, %p9;
	cvt.rzi.u32.f64 	%r72, %fd94;
	st.global.v2.u32 	[%rd2+16], {%r72, %r71};
	cvt.rn.f64.u32 	%fd2256, %r69;
	cvt.rn.f64.u32 	%fd2253, %r72;
	mov.f64 	%fd2255, 0d413A1EE000000000;
	mov.f64 	%fd2254, 0d41A66B8030000000;
$L__BB0_2:
	cvt.u32.u64 	%r73, %rd27;
	setp.eq.s32 	%p10, %r73, 0;
	mov.f64 	%fd2258, 0d0000000000000000;
	mov.f64 	%fd2257, 0d3FF0000000000000;
	mov.f64 	%fd2259, %fd2258;
	mov.f64 	%fd2260, %fd2258;
	mov.f64 	%fd2261, %fd2257;
	mov.f64 	%fd2262, %fd2258;
	mov.f64 	%fd2263, %fd2258;
	mov.f64 	%fd2264, %fd2258;
	mov.f64 	%fd2265, %fd2257;
	@%p10 bra 	$L__BB0_8;
	mov.b32 	%r122, 0;
	mov.b32 	%r121, 1;
	mov.u64 	%rd12, mrg32k3aM1SubSeq;
	mov.u32 	%r123, %r122;
	mov.u32 	%r124, %r122;
	mov.u32 	%r125, %r121;
	mov.u32 	%r126, %r122;
	mov.u32 	%r127, %r122;
	mov.u32 	%r128, %r122;
	mov.u32 	%r129, %r121;
	mov.u32 	%r120, %r122;
	mov.u64 	%rd26, %rd27;
$L__BB0_4:
	and.b64  	%rd10, %rd26, 1;
	setp.eq.b64 	%p11, %rd10, 1;
	not.pred 	%p12, %p11;
	@%p12 bra 	$L__BB0_6;
	mul.wide.u32 	%rd11, %r120, 36;
	add.s64 	%rd13, %rd12, %rd11;
	ld.global.u32 	%r76, [%rd13];
	cvt.rn.f64.u32 	%fd97, %r76;
	mul.f64 	%fd98, %fd97, 0d3EE0000000000000;
	cvt.rmi.f64.f64 	%fd99, %fd98;
	mul.f64 	%fd100, %fd99, 0d4100000000000000;
	sub.f64 	%fd101, %fd97, %fd100;
	ld.global.u32 	%r77, [%rd13+4];
	cvt.rn.f64.u32 	%fd102, %r77;
	mul.f64 	%fd103, %fd102, 0d3EE0000000000000;
	cvt.rmi.f64.f64 	%fd104, %fd103;
	mul.f64 	%fd105, %fd104, 0d4100000000000000;
	sub.f64 	%fd106, %fd102, %fd105;
	ld.global.u32 	%r78, [%rd13+8];
	cvt.rn.f64.u32 	%fd107, %r78;
	mul.f64 	%fd108, %fd107, 0d3EE0000000000000;
	cvt.rmi.f64.f64 	%fd109, %fd108;
	mul.f64 	%fd110, %fd109, 0d4100000000000000;
	sub.f64 	%fd111, %fd107, %fd110;
	cvt.rn.f64.u32 	%fd112, %r129;
	mul.f64 	%fd113, %fd99, %fd112;
	div.rn.f64 	%fd114, %fd113, 0d41EFFFFFE5E00000;
	cvt.rmi.f64.f64 	%fd115, %fd114;
	mul.f64 	%fd116, %fd115, 0d41EFFFFFE5E00000;
	sub.f64 	%fd117, %fd113, %fd116;
	setp.lt.f64 	%p13, %fd117, 0d0000000000000000;
	add.f64 	%fd118, %fd117, 0d41EFFFFFE5E00000;
	selp.f64 	%fd119, %fd118, %fd117, %p13;
	mul.f64 	%fd120, %fd101, %fd112;
	div.rn.f64 	%fd121, %fd120, 0d41EFFFFFE5E00000;
	cvt.rmi.f64.f64 	%fd122, %fd121;
	mul.f64 	%fd123, %fd122, 0d41EFFFFFE5E00000;
	sub.f64 	%fd124, %fd120, %fd123;
	setp.lt.f64 	%p14, %fd124, 0d0000000000000000;
	add.f64 	%fd125, %fd124, 0d41EFFFFFE5E00000;
	selp.f64 	%fd126, %fd125, %fd124, %p14;
	fma.rn.f64 	%fd127, %fd119, 0d4100000000000000, %fd126;
	div.rn.f64 	%fd128, %fd127, 0d41EFFFFFE5E00000;
	cvt.rmi.f64.f64 	%fd129, %fd128;
	mul.f64 	%fd130, %fd129, 0d41EFFFFFE5E00000;
	sub.f64 	%fd131, %fd127, %fd130;
	setp.lt.f64 	%p15, %fd131, 0d0000000000000000;
	add.f64 	%fd132, %fd131, 0d41EFFFFFE5E00000;
	selp.f64 	%fd133, %fd132, %fd131, %p15;
	setp.lt.f64 	%p16, %fd133, 0d0000000000000000;
	add.f64 	%fd134, %fd133, 0d41EFFFFFE5E00000;
	selp.f64 	%fd135, %fd134, %fd133, %p16;
	cvt.rn.f64.u32 	%fd136, %r126;
	mul.f64 	%fd137, %fd104, %fd136;
	div.rn.f64 	%fd138, %fd137, 0d41EFFFFFE5E00000;
	cvt.rmi.f64.f64 	%fd139, %fd138;
	mul.f64 	%fd140, %fd139, 0d41EFFFFFE5E00000;
	sub.f64 	%fd141, %fd137, %fd140;
	setp.lt.f64 	%p17, %fd141, 0d0000000000000000;
	add.f64 	%fd142, %fd141, 0d41EFFFFFE5E00000;
	selp.f64 	%fd143, %fd142, %fd141, %p17;
	mul.f64 	%fd144, %fd106, %fd136;
	div.rn.f64 	%fd145, %fd144, 0d41EFFFFFE5E00000;
	cvt.rmi.f64.f64 	%fd146, %fd145;
	mul.f64 	%fd147, %fd146, 0d41EFFFFFE5E00000;
	sub.f64 	%fd148, %fd144, %fd147;
	setp.lt.f64 	%p18, %fd148, 0d0000000000000000;
	add.f64 	%fd149, %fd148, 0d41EFFFFFE5E00000;
	selp.f64 	%fd150, %fd149, %fd148, %p18;
	fma.rn.f64 	%fd151, %fd143, 0d4100000000000000, %fd150;
	div.rn.f64 	%fd152, %fd151, 0d41EFFFFFE5E00000;
	cvt.rmi.f64.f64 	%fd153, %fd152;
	mul.f64 	%fd154, %fd153, 0d41EFFFFFE5E00000;
	sub.f64 	%fd155, %fd151, %fd154;
	setp.lt.f64 	%p19, %fd155, 0d0000000000000000;
	add.f64 	%fd156, %fd155, 0d41EFFFFFE5E00000;
	selp.f64 	%fd157, %fd156, %fd155, %p19;
	setp.lt.f64 	%p20, %fd157, 0d0000000000000000;
	add.f64 	%fd158, %fd157, 0d41EFFFFFE5E00000;
	selp.f64 	%fd159, %fd158, %fd157, %p20;
	add.f64 	%fd160, %fd135, %fd159;
	cvt.rn.f64.u32 	%fd161, %r123;
	mul.f64 	%fd162, %fd109, %fd161;
	div.rn.f64 	%fd163, %fd162, 0d41EFFFFFE5E00000;
	cvt.rmi.f64.f64 	%fd164, %fd163;
	mul.f64 	%fd165, %fd164, 0d41EFFFFFE5E00000;
	sub.f64 	%fd166, %fd162, %fd165;
	setp.lt.f64 	%p21, %fd166, 0d0000000000000000;
	add.f64 	%fd167, %fd166, 0d41EFFFFFE5E00000;
	selp.f64 	%fd168, %fd167, %fd166, %p21;
	mul.f64 	%fd169, %fd111, %fd161;
	div.rn.f64 	%fd170, %fd169, 0d41EFFFFFE5E00000;
	cvt.rmi.f64.f64 	%fd171, %fd170;
	mul.f64 	%fd172, %fd171, 0d41EFFFFFE5E00000;
	sub.f64 	%fd173, %fd169, %fd172;
	setp.lt.f64 	%p22, %fd173, 0d0000000000000000;
	add.f64 	%fd174, %fd173, 0d41EFFFFFE5E00000;
	selp.f64 	%fd175, %fd174, %fd173, %p22;
	fma.rn.f64 	%fd176, %fd168, 0d4100000000000000, %fd175;
	div.rn.f64 	%fd177, %fd176, 0d41EFFFFFE5E00000;
	cvt.rmi.f64.f64 	%fd178, %fd177;
	mul.f64 	%fd179, %fd178, 0d41EFFFFFE5E00000;
	sub.f64 	%fd180, %fd176, %fd179;
	setp.lt.f64 	%p23, %fd180, 0d0000000000000000;
	add.f64 	%fd181, %fd180, 0d41EFFFFFE5E00000;
	selp.f64 	%fd182, %fd181, %fd180, %p23;
	setp.lt.f64 	%p24, %fd182, 0d0000000000000000;
	add.f64 	%fd183, %fd182, 0d41EFFFFFE5E00000;
	selp.f64 	%fd184, %fd183, %fd182, %p24;
	add.f64 	%fd185, %fd160, %fd184;
	div.rn.f64 	%fd186, %fd185, 0d41EFFFFFE5E00000;
	cvt.rmi.f64.f64 	%fd187, %fd186;
	mul.f64 	%fd188, %fd187, 0d41EFFFFFE5E00000;
	sub.f64 	%fd189, %fd185, %fd188;
	setp.lt.f64 	%p25, %fd189, 0d0000000000000000;
	add.f64 	%fd190, %fd189, 0d41EFFFFFE5E00000;
	selp.f64 	%fd191, %fd190, %fd189, %p25;
	cvt.rn.f64.u32 	%fd192, %r128;
	mul.f64 	%fd193, %fd99, %fd192;
	div.rn.f64 	%fd194, %fd193, 0d41EFFFFFE5E00000;
	cvt.rmi.f64.f64 	%fd195, %fd194;
	mul.f64 	%fd196, %fd195, 0d41EFFFFFE5E00000;
	sub.f64 	%fd197, %fd193, %fd196;
	setp.lt.f64 	%p26, %fd197, 0d0000000000000000;
	add.f64 	%fd198, %fd197, 0d41EFFFFFE5E00000;
	selp.f64 	%fd199, %fd198, %fd197, %p26;
	mul.f64 	%fd200, %fd101, %fd192;
	div.rn.f64 	%fd201, %fd200, 0d41EFFFFFE5E00000;
	cvt.rmi.f64.f64 	%fd202, %fd201;
	mul.f64 	%fd203, %fd202, 0d41EFFFFFE5E00000;
	sub.f64 	%fd204, %fd200, %fd203;
	setp.lt.f64 	%p27, %fd204, 0d0000000000000000;
	add.f64 	%fd205, %fd204, 0d41EFFFFFE5E00000;
	selp.f64 	%fd206, %fd205, %fd204, %p27;
	fma.rn.f64 	%fd207, %fd199, 0d4100000000000000, %fd206;
	div.rn.f64 	%fd208, %fd207, 0d41EFFFFFE5E00000;
	cvt.rmi.f64.f64 	%fd209, %fd208;
	mul.f64 	%fd210, %fd209, 0d41EFFFFFE5E00000;
	sub.f64 	%fd211, %fd207, %fd210;
	setp.lt.f64 	%p28, %fd211, 0d0000000000000000;
	add.f64 	%fd212, %fd211, 0d41EFFFFFE5E00000;
	selp.f64 	%fd213, %fd212, %fd211, %p28;
	setp.lt.f64 	%p29, %fd213, 0d0000000000000000;
	add.f64 	%fd214, %fd213, 0d41EFFFFFE5E00000;
	selp.f64 	%fd215, %fd214, %fd213, %p29;
	cvt.rn.f64.u32 	%fd216, %r125;
	mul.f64 	%fd217, %fd104, %fd216;
	div.rn.f64 	%fd218, %fd217, 0d41EFFFFFE5E00000;
	cvt.rmi.f64.f64 	%fd219, %fd218;
	mul.f64 	%fd220, %fd219, 0d41EFFFFFE5E00000;
	sub.f64 	%fd221, %fd217, %fd220;
	setp.lt.f64 	%p30, %fd221, 0d0000000000000000;
	add.f64 	%fd222, %fd221, 0d41EFFFFFE5E00000;
	selp.f64 	%fd223, %fd222, %fd221, %p30;
	mul.f64 	%fd224, %fd106, %fd216;
	div.rn.f64 	%fd225, %fd224, 0d41EFFFFFE5E00000;
	cvt.rmi.f64.f64 	%fd226, %fd225;
	mul.f64 	%fd227, %fd226, 0d41EFFFFFE5E00000;
	sub.f64 	%fd228, %fd224, %fd227;
	setp.lt.f64 	%p31, %fd228, 0d0000000000000000;
	add.f64 	%fd229, %fd228, 0d41EFFFFFE5E00000;
	selp.f64 	%fd230, %fd229, %fd228, %p31;
	fma.rn.f64 	%fd231, %fd223, 0d4100000000000000, %fd230;
	div.rn.f64 	%fd232, %fd231, 0d41EFFFFFE5E00000;
	cvt.rmi.f64.f64 	%fd233, %fd232;
	mul.f64 	%fd234, %fd233, 0d41EFFFFFE5E00000;
	sub.f64 	%fd235, %fd231, %fd234;
	setp.lt.f64 	%p32, %fd235, 0d0000000000000000;
	add.f64 	%fd236, %fd235, 0d41EFFFFFE5E00000;
	selp.f64 	%fd237, %fd236, %fd235, %p32;
	setp.lt.f64 	%p33, %fd237, 0d0000000000000000;
	add.f64 	%fd238, %fd237, 0d41EFFFFFE5E00000;
	selp.f64 	%fd239, %fd238, %fd237, %p33;
	add.f64 	%fd240, %fd215, %fd239;
	cvt.rn.f64.u32 	%fd241, %r122;
	mul.f64 	%fd242, %fd109, %fd241;
	div.rn.f64 	%fd243, %fd242, 0d41EFFFFFE5E00000;
	cvt.rmi.f64.f64 	%fd244, %fd243;
	mul.f64 	%fd245, %fd244, 0d41EFFFFFE5E00000;
	sub.f64 	%fd246, %fd242, %fd245;
	setp.lt.f64 	%p34, %fd246, 0d0000000000000000;
	add.f64 	%fd247, %fd246, 0d41EFFFFFE5E00000;
	selp.f64 	%fd248, %fd247, %fd246, %p34;
	mul.f64 	%fd249, %fd111, %fd241;
	div.rn.f64 	%fd250, %fd249, 0d41EFFFFFE5E00000;
	cvt.rmi.f64.f64 	%fd251, %fd250;
	mul.f64 	%fd252, %fd251, 0d41EFFFFFE5E00000;
	sub.f64 	%fd253, %fd249, %fd252;
	setp.lt.f64 	%p35, %fd253, 0d0000000000000000;
	add.f64 	%fd254, %fd253, 0d41EFFFFFE5E00000;
	selp.f64 	%fd255, %fd254, %fd253, %p35;
	fma.rn.f64 	%fd256, %fd248, 0d4100000000000000, %fd255;
	div.rn.f64 	%fd257, %fd256, 0d41EFFFFFE5E00000;
	cvt.rmi.f64.f64 	%fd258, %fd257;
	mul.f64 	%fd259, %fd258, 0d41EFFFFFE5E00000;
	sub.f64 	%fd260, %fd256, %fd259;
	setp.lt.f64 	%p36, %fd260, 0d0000000000000000;
	add.f64 	%fd261, %fd260, 0d41EFFFFFE5E00000;
	selp.f64 	%fd262, %fd261, %fd260, %p36;
	setp.lt.f64 	%p37, %fd262, 0d0000000000000000;
	add.f64 	%fd263, %fd262, 0d41EFFFFFE5E00000;
	selp.f64 	%fd264, %fd263, %fd262, %p37;
	add.f64 	%fd265, %fd240, %fd264;
	div.rn.f64 	%fd266, %fd265, 0d41EFFFFFE5E00000;
	cvt.rmi.f64.f64 	%fd267, %fd266;
	mul.f64 	%fd268, %fd267, 0d41EFFFFFE5E00000;
	sub.f64 	%fd269, %fd265, %fd268;
	setp.lt.f64 	%p38, %fd269, 0d0000000000000000;
	add.f64 	%fd270, %fd269, 0d41EFFFFFE5E00000;
	selp.f64 	%fd271, %fd270, %fd269, %p38;
	cvt.rn.f64.u32 	%fd272, %r127;
	mul.f64 	%fd273, %fd99, %fd272;
	div.rn.f64 	%fd274, %fd273, 0d41EFFFFFE5E00000;
	cvt.rmi.f64.f64 	%fd275, %fd274;
	mul.f64 	%fd276, %fd275, 0d41EFFFFFE5E00000;
	sub.f64 	%fd277, %fd273, %fd276;
	setp.lt.f64 	%p39, %fd277, 0d0000000000000000;
	add.f64 	%fd278, %fd277, 0d41EFFFFFE5E00000;
	selp.f64 	%fd279, %fd278, %fd277, %p39;
	mul.f64 	%fd280, %fd101, %fd272;
	div.rn.f64 	%fd281, %fd280, 0d41EFFFFFE5E00000;
	cvt.rmi.f64.f64 	%fd282, %fd281;
	mul.f64 	%fd283, %fd282, 0d41EFFFFFE5E00000;
	sub.f64 	%fd284, %fd280, %fd283;
	setp.lt.f64 	%p40, %fd284, 0d0000000000000000;
	add.f64 	%fd285, %fd284, 0d41EFFFFFE5E00000;
	selp.f64 	%fd286, %fd285, %fd284, %p40;
	fma.rn.f64 	%fd287, %fd279, 0d4100000000000000, %fd286;
	div.rn.f64 	%fd288, %fd287, 0d41EFFFFFE5E00000;
	cvt.rmi.f64.f64 	%fd289, %fd288;
	mul.f64 	%fd290, %fd289, 0d41EFFFFFE5E00000;
	sub.f64 	%fd291, %fd287, %fd290;
	setp.lt.f64 	%p41, %fd291, 0d0000000000000000;
	add.f64 	%fd292, %fd291, 0d41EFFFFFE5E00000;
	selp.f64 	%fd293, %fd292, %fd291, %p41;
	setp.lt.f64 	%p42, %fd293, 0d0000000000000000;
	add.f64 	%fd294, %fd293, 0d41EFFFFFE5E00000;
	selp.f64 	%fd295, %fd294, %fd293, %p42;
	cvt.rn.f64.u32 	%fd296, %r124;
	mul.f64 	%fd297, %fd104, %fd296;
	div.rn.f64 	%fd298, %fd297, 0d41EFFFFFE5E00000;
	cvt.rmi.f64.f64 	%fd299, %fd298;
	mul.f64 	%fd300, %fd299, 0d41EFFFFFE5E00000;
	sub.f64 	%fd301, %fd297, %fd300;
	setp.lt.f64 	%p43, %fd301, 0d0000000000000000;
	add.f64 	%fd302, %fd301, 0d41EFFFFFE5E00000;
	selp.f64 	%fd303, %fd302, %fd301, %p43;
	mul.f64 	%fd304, %fd106, %fd296;
	div.rn.f64 	%fd305, %fd304, 0d41EFFFFFE5E00000;
	cvt.rmi.f64.f64 	%fd306, %fd305;
	mul.f64 	%fd307, %fd306, 0d41EFFFFFE5E00000;
	sub.f64 	%fd308, %fd304, %fd307;
	setp.lt.f64 	%p44, %fd308, 0d0000000000000000;
	add.f64 	%fd309, %fd308, 0d41EFFFFFE5E00000;
	selp.f64 	%fd310, %fd309, %fd308, %p44;
	fma.rn.f64 	%fd311, %fd303, 0d4100000000000000, %fd310;
	div.rn.f64 	%fd312, %fd311, 0d41EFFFFFE5E00000;
	cvt.rmi.f64.f64 	%fd313, %fd312;
	mul.f64 	%fd314, %fd313, 0d41EFFFFFE5E00000;
	sub.f64 	%fd315, %fd311, %fd314;
	setp.lt.f64 	%p45, %fd315, 0d0000000000000000;
	add.f64 	%fd316, %fd315, 0d41EFFFFFE5E00000;
	selp.f64 	%fd317, %fd316, %fd315, %p45;
	setp.lt.f64 	%p46, %fd317, 0d0000000000000000;
	add.f64 	%fd318, %fd317, 0d41EFFFFFE5E00000;
	selp.f64 	%fd319, %fd318, %fd317, %p46;
	add.f64 	%fd320, %fd295, %fd319;
	cvt.rn.f64.u32 	%fd321, %r121;
	mul.f64 	%fd322, %fd109, %fd321;
	div.rn.f64 	%fd323, %fd322, 0d41EFFFFFE5E00000;
	cvt.rmi.f64.f64 	%fd324, %fd323;
	mul.f64 	%fd325, %fd324, 0d41EFFFFFE5E00000;
	sub.f64 	%fd326, %fd322, %fd325;
	setp.lt.f64 	%p47, %fd326, 0d0000000000000000;
	add.f64 	%fd327, %fd326, 0d41EFFFFFE5E00000;
	selp.f64 	%fd328, %fd327, %fd326, %p47;
	mul.f64 	%fd329, %fd111, %fd321;
	div.rn.f64 	%fd330, %fd329, 0d41EFFFFFE5E00000;
	cvt.rmi.f64.f64 	%fd331, %fd330;
	mul.f64 	%fd332, %fd331, 0d41EFFFFFE5E00000;
	sub.f64 	%fd333, %fd329, %fd332;
	setp.lt.f64 	%p48, %fd333, 0d0000000000000000;
	add.f64 	%fd334, %fd333, 0d41EFFFFFE5E00000;
	selp.f64 	%fd335, %fd334, %fd333, %p48;
	fma.rn.f64 	%fd336, %fd328, 0d4100000000000000, %fd335;
	div.rn.f64 	%fd337, %fd336, 0d41EFFFFFE5E00000;
	cvt.rmi.f64.f64 	%fd338, %fd337;
	mul.f64 	%fd339, %fd338, 0d41EFFFFFE5E00000;
	sub.f64 	%fd340, %fd336, %fd339;
	setp.lt.f64 	%p49, %fd340, 0d0000000000000000;
	add.f64 	%fd341, %fd340, 0d41EFFFFFE5E00000;
	selp.f64 	%fd342, %fd341, %fd340, %p49;
	setp.lt.f64 	%p50, %fd342, 0d0000000000000000;
	add.f64 	%fd343, %fd342, 0d41EFFFFFE5E00000;
	selp.f64 	%fd344, %fd343, %fd342, %p50;
	add.f64 	%fd345, %fd320, %fd344;
	div.rn.f64 	%fd346, %fd345, 0d41EFFFFFE5E00000;
	cvt.rmi.f64.f64 	%fd347, %fd346;
	mul.f64 	%fd348, %fd347, 0d41EFFFFFE5E00000;
	sub.f64 	%fd349, %fd345, %fd348;
	setp.lt.f64 	%p51, %fd349, 0d0000000000000000;
	add.f64 	%fd350, %fd349, 0d41EFFFFFE5E00000;
	selp.f64 	%fd351, %fd350, %fd349, %p51;
	ld.global.u32 	%r79, [%rd13+12];
	cvt.rn.f64.u32 	%fd352, %r79;
	mul.f64 	%fd353, %fd352, 0d3EE0000000000000;
	cvt.rmi.f64.f64 	%fd354, %fd353;
	mul.f64 	%fd355, %fd354, 0d4100000000000000;
	sub.f64 	%fd356, %fd352, %fd355;
	ld.global.u32 	%r80, [%rd13+16];
	cvt.rn.f64.u32 	%fd357, %r80;
	mul.f64 	%fd358, %fd357, 0d3EE0000000000000;
	cvt.rmi.f64.f64 	%fd359, %fd358;
	mul.f64 	%fd360, %fd359, 0d4100000000000000;
	sub.f64 	%fd361, %fd357, %fd360;
	ld.global.u32 	%r81, [%rd13+20];
	cvt.rn.f64.u32 	%fd362, %r81;
	mul.f64 	%fd363, %fd362, 0d3EE0000000000000;
	cvt.rmi.f64.f64 	%fd364, %fd363;
	mul.f64 	%fd365, %fd364, 0d4100000000000000;
	sub.f64 	%fd366, %fd362, %fd365;
	mul.f64 	%fd367, %fd354, %fd112;
	div.rn.f64 	%fd368, %fd367, 0d41EFFFFFE5E00000;
	cvt.rmi.f64.f64 	%fd369, %fd368;
	mul.f64 	%fd370, %fd369, 0d41EFFFFFE5E00000;
	sub.f64 	%fd371, %fd367, %fd370;
	setp.lt.f64 	%p52, %fd371, 0d0000000000000000;
	add.f64 	%fd372, %fd371, 0d41EFFFFFE5E00000;
	selp.f64 	%fd373, %fd372, %fd371, %p52;
	mul.f64 	%fd374, %fd356, %fd112;
	div.rn.f64 	%fd375, %fd374, 0d41EFFFFFE5E00000;
	cvt.rmi.f64.f64 	%fd376, %fd375;
	mul.f64 	%fd377, %fd376, 0d41EFFFFFE5E00000;
	sub.f64 	%fd378, %fd374, %fd377;
	setp.lt.f64 	%p53, %fd378, 0d0000000000000000;
	add.f64 	%fd379, %fd378, 0d41EFFFFFE5E00000;
	selp.f64 	%fd380, %fd379, %fd378, %p53;
	fma.rn.f64 	%fd381, %fd373, 0d4100000000000000, %fd380;
	div.rn.f64 	%fd382, %fd381, 0d41EFFFFFE5E00000;
	cvt.rmi.f64.f64 	%fd383, %fd382;
	mul.f64 	%fd384, %fd383, 0d41EFFFFFE5E00000;
	sub.f64 	%fd385, %fd381, %fd384;
	setp.lt.f64 	%p54, %fd385, 0d0000000000000000;
	add.f64 	%fd386, %fd385, 0d41EFFFFFE5E00000;
	selp.f64 	%fd387, %fd386, %fd385, %p54;
	setp.lt.f64 	%p55, %fd387, 0d0000000000000000;
	add.f64 	%fd388, %fd387, 0d41EFFFFFE5E00000;
	selp.f64 	%fd389, %fd388, %fd387, %p55;
	mul.f64 	%fd390, %fd359, %fd136;
	div.rn.f64 	%fd391, %fd390, 0d41EFFFFFE5E00000;
	cvt.rmi.f64.f64 	%fd392, %fd391;
	mul.f64 	%fd393, %fd392, 0d41EFFFFFE5E00000;
	sub.f64 	%fd394, %fd390, %fd393;
	setp.lt.f64 	%p56, %fd394, 0d0000000000000000;
	add.f64 	%fd395, %fd394, 0d41EFFFFFE5E00000;
	selp.f64 	%fd396, %fd395, %fd394, %p56;
	mul.f64 	%fd397, %fd361, %fd136;
	div.rn.f64 	%fd398, %fd397, 0d41EFFFFFE5E00000;
	cvt.rmi.f64.f64 	%fd399, %fd398;
	mul.f64 	%fd400, %fd399, 0d41EFFFFFE5E00000;
	sub.f64 	%fd401, %fd397, %fd400;
	setp.lt.f64 	%p57, %fd401, 0d0000000000000000;
	add.f64 	%fd402, %fd401, 0d41EFFFFFE5E00000;
	selp.f64 	%fd403, %fd402, %fd401, %p57;
	fma.rn.f64 	%fd404, %fd396, 0d4100000000000000, %fd403;
	div.rn.f64 	%fd405, %fd404, 0d41EFFFFFE5E00000;
	cvt.rmi.f64.f64 	%fd406, %fd405;
	mul.f64 	%fd407, %fd406, 0d41EFFFFFE5E00000;
	sub.f64 	%fd408, %fd404, %fd407;
	setp.lt.f64 	%p58, %fd408, 0d0000000000000000;
	add.f64 	%fd409, %fd408, 0d41EFFFFFE5E00000;
	selp.f64 	%fd410, %fd409, %fd408, %p58;
	setp.lt.f64 	%p59, %fd410, 0d0000000000000000;
	add.f64 	%fd411, %fd410, 0d41EFFFFFE5E00000;
	selp.f64 	%fd412, %fd411, %fd410, %p59;
	add.f64 	%fd413, %fd389, %fd412;
	mul.f64 	%fd414, %fd364, %fd161;
	div.rn.f64 	%fd415, %fd414, 0d41EFFFFFE5E00000;
	cvt.rmi.f64.f64 	%fd416, %fd415;
	mul.f64 	%fd417, %fd416, 0d41EFFFFFE5E00000;
	sub.f64 	%fd418, %fd414, %fd417;
	setp.lt.f64 	%p60, %fd418, 0d0000000000000000;
	add.f64 	%fd419, %fd418, 0d41EFFFFFE5E00000;
	selp.f64 	%fd420, %fd419, %fd418, %p60;
	mul.f64 	%fd421, %fd366, %fd161;
	div.rn.f64 	%fd422, %fd421, 0d41EFFFFFE5E00000;
	cvt.rmi.f64.f64 	%fd423, %fd422;
	mul.f64 	%fd424, %fd423, 0d41EFFFFFE5E00000;
	sub.f64 	%fd425, %fd421, %fd424;
	setp.lt.f64 	%p61, %fd425, 0d0000000000000000;
	add.f64 	%fd426, %fd425, 0d41EFFFFFE5E00000;
	selp.f64 	%fd427, %fd426, %fd425, %p61;
	fma.rn.f64 	%fd428, %fd420, 0d4100000000000000, %fd427;
	div.rn.f64 	%fd429, %fd428, 0d41EFFFFFE5E00000;
	cvt.rmi.f64.f64 	%fd430, %fd429;
	mul.f64 	%fd431, %fd430, 0d41EFFFFFE5E00000;
	sub.f64 	%fd432, %fd428, %fd431;
	setp.lt.f64 	%p62, %fd432, 0d0000000000000000;
	add.f64 	%fd433, %fd432, 0d41EFFFFFE5E00000;
	selp.f64 	%fd434, %fd433, %fd432, %p62;
	setp.lt.f64 	%p63, %fd434, 0d0000000000000000;
	add.f64 	%fd435, %fd434, 0d41EFFFFFE5E00000;
	selp.f64 	%fd436, %fd435, %fd434, %p63;
	add.f64 	%fd437, %fd413, %fd436;
	div.rn.f64 	%fd438, %fd437, 0d41EFFFFFE5E00000;
	cvt.rmi.f64.f64 	%fd439, %fd438;
	mul.f64 	%fd440, %fd439, 0d41EFFFFFE5E00000;
	sub.f64 	%fd441, %fd437, %fd440;
	setp.lt.f64 	%p64, %fd441, 0d0000000000000000;
	add.f64 	%fd442, %fd441, 0d41EFFFFFE5E00000;
	selp.f64 	%fd443, %fd442, %fd441, %p64;
	mul.f64 	%fd444, %fd354, %fd192;
	div.rn.f64 	%fd445, %fd444, 0d41EFFFFFE5E00000;
	cvt.rmi.f64.f64 	%fd446, %fd445;
	mul.f64 	%fd447, %fd446, 0d41EFFFFFE5E00000;
	sub.f64 	%fd448, %fd444, %fd447;
	setp.lt.f64 	%p65, %fd448, 0d0000000000000000;
	add.f64 	%fd449, %fd448, 0d41EFFFFFE5E00000;
	selp.f64 	%fd450, %fd449, %fd448, %p65;
	mul.f64 	%fd451, %fd356, %fd192;
	div.rn.f64 	%fd452, %fd451, 0d41EFFFFFE5E00000;
	cvt.rmi.f64.f64 	%fd453, %fd452;
	mul.f64 	%fd454, %fd453, 0d41EFFFFFE5E00000;
	sub.f64 	%fd455, %fd451, %fd454;
	setp.lt.f64 	%p66, %fd455, 0d0000000000000000;
	add.f64 	%fd456, %fd455, 0d41EFFFFFE5E00000;
	selp.f64 	%fd457, %fd456, %fd455, %p66;
	fma.rn.f64 	%fd458, %fd450, 0d4100000000000000, %fd457;
	div.rn.f64 	%fd459, %fd458, 0d41EFFFFFE5E00000;
	cvt.rmi.f64.f64 	%fd460, %fd459;
	mul.f64 	%fd461, %fd460, 0d41EFFFFFE5E00000;
	sub.f64 	%fd462, %fd458, %fd461;
	setp.lt.f64 	%p67, %fd462, 0d0000000000000000;
	add.f64 	%fd463, %fd462, 0d41EFFFFFE5E00000;
	selp.f64 	%fd464, %fd463, %fd462, %p67;
	setp.lt.f64 	%p68, %fd464, 0d0000000000000000;
	add.f64 	%fd465, %fd464, 0d41EFFFFFE5E00000;
	selp.f64 	%fd466, %fd465, %fd464, %p68;
	mul.f64 	%fd467, %fd359, %fd216;
	div.rn.f64 	%fd468, %fd467, 0d41EFFFFFE5E00000;
	cvt.rmi.f64.f64 	%fd469, %fd468;
	mul.f64 	%fd470, %fd469, 0d41EFFFFFE5E00000;
	sub.f64 	%fd471, %fd467, %fd470;
	setp.lt.f64 	%p69, %fd471, 0d0000000000000000;
	add.f64 	%fd472, %fd471, 0d41EFFFFFE5E00000;
	selp.f64 	%fd473, %fd472, %fd471, %p69;
	mul.f64 	%fd474, %fd361, %fd216;
	div.rn.f64 	%fd475, %fd474, 0d41EFFFFFE5E00000;
	cvt.rmi.f64.f64 	%fd476, %fd475;
	mul.f64 	%fd477, %fd476, 0d41EFFFFFE5E00000;
	sub.f64 	%fd478, %fd474, %fd477;
	setp.lt.f64 	%p70, %fd478, 0d0000000000000000;
	add.f64 	%fd479, %fd478, 0d41EFFFFFE5E00000;
	selp.f64 	%fd480, %fd479, %fd478, %p70;
	fma.rn.f64 	%fd481, %fd473, 0d4100000000000000, %fd480;
	div.rn.f64 	%fd482, %fd481, 0d41EFFFFFE5E00000;
	cvt.rmi.f64.f64 	%fd483, %fd482;
	mul.f64 	%fd484, %fd483, 0d41EFFFFFE5E00000;
	sub.f64 	%fd485, %fd481, %fd484;
	setp.lt.f64 	%p71, %fd485, 0d0000000000000000;
	add.f64 	%fd486, %fd485, 0d41EFFFFFE5E00000;
	selp.f64 	%fd487, %fd486, %fd485, %p71;
	setp.lt.f64 	%p72, %fd487, 0d0000000000000000;
	add.f64 	%fd488, %fd487, 0d41EFFFFFE5E00000;
	selp.f64 	%fd489, %fd488, %fd487, %p72;
	add.f64 	%fd490, %fd466, %fd489;
	mul.f64 	%fd491, %fd364, %fd241;
	div.rn.f64 	%fd492, %fd491, 0d41EFFFFFE5E00000;
	cvt.rmi.f64.f64 	%fd493, %fd492;
	mul.f64 	%fd494, %fd493, 0d41EFFFFFE5E00000;
	sub.f64 	%fd495, %fd491, %fd494;
	setp.lt.f64 	%p73, %fd495, 0d0000000000000000;
	add.f64 	%fd496, %fd495, 0d41EFFFFFE5E00000;
	selp.f64 	%fd497, %fd496, %fd495, %p73;
	mul.f64 	%fd498, %fd366, %fd241;
	div.rn.f64 	%fd499, %fd498, 0d41EFFFFFE5E00000;
	cvt.rmi.f64.f64 	%fd500, %fd499;
	mul.f64 	%fd501, %fd500, 0d41EFFFFFE5E00000;
	sub.f64 	%fd502, %fd498, %fd501;
	setp.lt.f64 	%p74, %fd502, 0d0000000000000000;
	add.f64 	%fd503, %fd502, 0d41EFFFFFE5E00000;
	selp.f64 	%fd504, %fd503, %fd502, %p74;
	fma.rn.f64 	%fd505, %fd497, 0d4100000000000000, %fd504;
	div.rn.f64 	%fd506, %fd505, 0d41EFFFFFE5E00000;
	cvt.rmi.f64.f64 	%fd507, %fd506;
	mul.f64 	%fd508, %fd507, 0d41EFFFFFE5E00000;
	sub.f64 	%fd509, %fd505, %fd508;
	setp.lt.f64 	%p75, %fd509, 0d0000000000000000;
	add.f64 	%fd510, %fd509, 0d41EFFFFFE5E00000;
	selp.f64 	%fd511, %fd510, %fd509, %p75;
	setp.lt.f64 	%p76, %fd511, 0d0000000000000000;
	add.f64 	%fd512, %fd511, 0d41EFFFFFE5E00000;
	selp.f64 	%fd513, %fd512, %fd511, %p76;
	add.f64 	%fd514, %fd490, %fd513;
	div.rn.f64 	%fd515, %fd514, 0d41EFFFFFE5E00000;
	cvt.rmi.f64.f64 	%fd516, %fd515;
	mul.f64 	%fd517, %fd516, 0d41EFFFFFE5E00000;
	sub.f64 	%fd518, %fd514, %fd517;
	setp.lt.f64 	%p77, %fd518, 0d0000000000000000;
	add.f64 	%fd519, %fd518, 0d41EFFFFFE5E00000;
	selp.f64 	%fd520, %fd519, %fd518, %p77;
	mul.f64 	%fd521, %fd354, %fd272;
	div.rn.f64 	%fd522, %fd521, 0d41EFFFFFE5E00000;
	cvt.rmi.f64.f64 	%fd523, %fd522;
	mul.f64 	%fd524, %fd523, 0d41EFFFFFE5E00000;
	sub.f64 	%fd525, %fd521, %fd524;
	setp.lt.f64 	%p78, %fd525, 0d0000000000000000;
	add.f64 	%fd526, %fd525, 0d41EFFFFFE5E00000;
	selp.f64 	%fd527, %fd526, %fd525, %p78;
	mul.f64 	%fd528, %fd356, %fd272;
	div.rn.f64 	%fd529, %fd528, 0d41EFFFFFE5E00000;
	cvt.rmi.f64.f64 	%fd530, %fd529;
	mul.f64 	%fd531, %fd530, 0d41EFFFFFE5E00000;
	sub.f64 	%fd532, %fd528, %fd531;
	setp.lt.f64 	%p79, %fd532, 0d0000000000000000;
	add.f64 	%fd533, %fd532, 0d41EFFFFFE5E00000;
	selp.f64 	%fd534, %fd533, %fd532, %p79;
	fma.rn.f64 	%fd535, %fd527, 0d4100000000000000, %fd534;
	div.rn.f64 	%fd536, %fd535, 0d41EFFFFFE5E00000;
	cvt.rmi.f64.f64 	%fd537, %fd536;
	mul.f64 	%fd538, %fd537, 0d41EFFFFFE5E00000;
	sub.f64 	%fd539, %fd535, %fd538;
	setp.lt.f64 	%p80, %fd539, 0d0000000000000000;
	add.f64 	%fd540, %fd539, 0d41EFFFFFE5E00000;
	selp.f64 	%fd541, %fd540, %fd539, %p80;
	setp.lt.f64 	%p81, %fd541, 0d0000000000000000;
	add.f64 	%fd542, %fd541, 0d41EFFFFFE5E00000;
	selp.f64 	%fd543, %fd542, %fd541, %p81;
	mul.f64 	%fd544, %fd359, %fd296;
	div.rn.f64 	%fd545, %fd544, 0d41EFFFFFE5E00000;
	cvt.rmi.f64.f64 	%fd546, %fd545;
	mul.f64 	%fd547, %fd546, 0d41EFFFFFE5E00000;
	sub.f64 	%fd548, %fd544, %fd547;
	setp.lt.f64 	%p82, %fd548, 0d0000000000000000;
	add.f64 	%fd549, %fd548, 0d41EFFFFFE5E00000;
	selp.f64 	%fd550, %fd549, %fd548, %p82;
	mul.f64 	%fd551, %fd361, %fd296;
	div.rn.f64 	%fd552, %fd551, 0d41EFFFFFE5E00000;
	cvt.rmi.f64.f64 	%fd553, %fd552;
	mul.f64 	%fd554, %fd553, 0d41EFFFFFE5E00000;
	sub.f64 	%fd555, %fd551, %fd554;
	setp.lt.f64 	%p83, %fd555, 0d0000000000000000;
	add.f64 	%fd556, %fd555, 0d41EFFFFFE5E00000;
	selp.f64 	%fd557, %fd556, %fd555, %p83;
	fma.rn.f64 	%fd558, %fd550, 0d4100000000000000, %fd557;
	div.rn.f64 	%fd559, %fd558, 0d41EFFFFFE5E00000;
	cvt.rmi.f64.f64 	%fd560, %fd559;
	mul.f64 	%fd561, %fd560, 0d41EFFFFFE5E00000;
	sub.f64 	%fd562, %fd558, %fd561;
	setp.lt.f64 	%p84, %fd562, 0d0000000000000000;
	add.f64 	%fd563, %fd562, 0d41EFFFFFE5E00000;
	selp.f64 	%fd564, %fd563, %fd562, %p84;
	setp.lt.f64 	%p85, %fd564, 0d0000000000000000;
	add.f64 	%fd565, %fd564, 0d41EFFFFFE5E00000;
	selp.f64 	%fd566, %fd565, %fd564, %p85;
	add.f64 	%fd567, %fd543, %fd566;
	mul.f64 	%fd568, %fd364, %fd321;
	div.rn.f64 	%fd569, %fd568, 0d41EFFFFFE5E00000;
	cvt.rmi.f64.f64 	%fd570, %fd569;
	mul.f64 	%fd571, %fd570, 0d41EFFFFFE5E00000;
	sub.f64 	%fd572, %fd568, %fd571;
	setp.lt.f64 	%p86, %fd572, 0d0000000000000000;
	add.f64 	%fd573, %fd572, 0d41EFFFFFE5E00000;
	selp.f64 	%fd574, %fd573, %fd572, %p86;
	mul.f64 	%fd575, %fd366, %fd321;
	div.rn.f64 	%fd576, %fd575, 0d41EFFFFFE5E00000;
	cvt.rmi.f64.f64 	%fd577, %fd576;
	mul.f64 	%fd578, %fd577, 0d41EFFFFFE5E00000;
	sub.f64 	%fd579, %fd575, %fd578;
	setp.lt.f64 	%p87, %fd579, 0d0000000000000000;
	add.f64 	%fd580, %fd579, 0d41EFFFFFE5E00000;
	selp.f64 	%fd581, %fd580, %fd579, %p87;
	fma.rn.f64 	%fd582, %fd574, 0d4100000000000000, %fd581;
	div.rn.f64 	%fd583, %fd582, 0d41EFFFFFE5E00000;
	cvt.rmi.f64.f64 	%fd584, %fd583;
	mul.f64 	%fd585, %fd584, 0d41EFFFFFE5E00000;
	sub.f64 	%fd586, %fd582, %fd585;
	setp.lt.f64 	%p88, %fd586, 0d0000000000000000;
	add.f64 	%fd587, %fd586, 0d41EFFFFFE5E00000;
	selp.f64 	%fd588, %fd587, %fd586, %p88;
	setp.lt.f64 	%p89, %fd588, 0d0000000000000000;
	add.f64 	%fd589, %fd588, 0d41EFFFFFE5E00000;
	selp.f64 	%fd590, %fd589, %fd588, %p89;
	add.f64 	%fd591, %fd567, %fd590;
	div.rn.f64 	%fd592, %fd591, 0d41EFFFFFE5E00000;
	cvt.rmi.f64.f64 	%fd593, %fd592;
	mul.f64 	%fd594, %fd593, 0d41EFFFFFE5E00000;
	sub.f64 	%fd595, %fd591, %fd594;
	setp.lt.f64 	%p90, %fd595, 0d0000000000000000;
	add.f64 	%fd596, %fd595, 0d41EFFFFFE5E00000;
	selp.f64 	%fd597, %fd596, %fd595, %p90;
	ld.global.u32 	%r82, [%rd13+24];
	cvt.rn.f64.u32 	%fd598, %r82;
	mul.f64 	%fd599, %fd598, 0d3EE0000000000000;
	cvt.rmi.f64.f64 	%fd600, %fd599;
	mul.f64 	%fd601, %fd600, 0d4100000000000000;
	sub.f64 	%fd602, %fd598, %fd601;
	ld.global.u32 	%r83, [%rd13+28];
	cvt.rn.f64.u32 	%fd603, %r83;
	mul.f64 	%fd604, %fd603, 0d3EE0000000000000;
	cvt.rmi.f64.f64 	%fd605, %fd604;
	mul.f64 	%fd606, %fd605, 0d4100000000000000;
	sub.f64 	%fd607, %fd603, %fd606;
	ld.global.u32 	%r84, [%rd13+32];
	cvt.rn.f64.u32 	%fd608, %r84;
	mul.f64 	%fd609, %fd608, 0d3EE0000000000000;
	cvt.rmi.f64.f64 	%fd610, %fd609;
	mul.f64 	%fd611, %fd610, 0d4100000000000000;
	sub.f64 	%fd612, %fd608, %fd611;
	mul.f64 	%fd613, %fd600, %fd112;
	div.rn.f64 	%fd614, %fd613, 0d41EFFFFFE5E00000;
	cvt.rmi.f64.f64 	%fd615, %fd614;
	mul.f64 	%fd616, %fd615, 0d41EFFFFFE5E00000;
	sub.f64 	%fd617, %fd613, %fd616;
	setp.lt.f64 	%p91, %fd617, 0d0000000000000000;
	add.f64 	%fd618, %fd617, 0d41EFFFFFE5E00000;
	selp.f64 	%fd619, %fd618, %fd617, %p91;
	mul.f64 	%fd620, %fd602, %fd112;
	div.rn.f64 	%fd621, %fd620, 0d41EFFFFFE5E00000;
	cvt.rmi.f64.f64 	%fd622, %fd621;
	mul.f64 	%fd623, %fd622, 0d41EFFFFFE5E00000;
	sub.f64 	%fd624, %fd620, %fd623;
	setp.lt.f64 	%p92, %fd624, 0d0000000000000000;
	add.f64 	%fd625, %fd624, 0d41EFFFFFE5E00000;
	selp.f64 	%fd626, %fd625, %fd624, %p92;
	fma.rn.f64 	%fd627, %fd619, 0d4100000000000000, %fd626;
	div.rn.f64 	%fd628, %fd627, 0d41EFFFFFE5E00000;
	cvt.rmi.f64.f64 	%fd629, %fd628;
	mul.f64 	%fd630, %fd629, 0d41EFFFFFE5E00000;
	sub.f64 	%fd631, %fd627, %fd630;
	setp.lt.f64 	%p93, %fd631, 0d0000000000000000;
	add.f64 	%fd632, %fd631, 0d41EFFFFFE5E00000;
	selp.f64 	%fd633, %fd632, %fd631, %p93;
	setp.lt.f64 	%p94, %fd633, 0d0000000000000000;
	add.f64 	%fd634, %fd633, 0d41EFFFFFE5E00000;
	selp.f64 	%fd635, %fd634, %fd633, %p94;
	mul.f64 	%fd636, %fd605, %fd136;
	div.rn.f64 	%fd637, %fd636, 0d41EFFFFFE5E00000;
	cvt.rmi.f64.f64 	%fd638, %fd637;
	mul.f64 	%fd639, %fd638, 0d41EFFFFFE5E00000;
	sub.f64 	%fd640, %fd636, %fd639;
	setp.lt.f64 	%p95, %fd640, 0d0000000000000000;
	add.f64 	%fd641, %fd640, 0d41EFFFFFE5E00000;
	selp.f64 	%fd642, %fd641, %fd640, %p95;
	mul.f64 	%fd643, %fd607, %fd136;
	div.rn.f64 	%fd644, %fd643, 0d41EFFFFFE5E00000;
	cvt.rmi.f64.f64 	%fd645, %fd644;
	mul.f64 	%fd646, %fd645, 0d41EFFFFFE5E00000;
	sub.f64 	%fd647, %fd643, %fd646;
	setp.lt.f64 	%p96, %fd647, 0d0000000000000000;
	add.f64 	%fd648, %fd647, 0d41EFFFFFE5E00000;
	selp.f64 	%fd649, %fd648, %fd647, %p96;
	fma.rn.f64 	%fd650, %fd642, 0d4100000000000000, %fd649;
	div.rn.f64 	%fd651, %fd650, 0d41EFFFFFE5E00000;
	cvt.rmi.f64.f64 	%fd652, %fd651;
	mul.f64 	%fd653, %fd652, 0d41EFFFFFE5E00000;
	sub.f64 	%fd654, %fd650, %fd653;
	setp.lt.f64 	%p97, %fd654, 0d0000000000000000;
	add.f64 	%fd655, %fd654, 0d41EFFFFFE5E00000;
	selp.f64 	%fd656, %fd655, %fd654, %p97;
	setp.lt.f64 	%p98, %fd656, 0d0000000000000000;
	add.f64 	%fd657, %fd656, 0d41EFFFFFE5E00000;
	selp.f64 	%fd658, %fd657, %fd656, %p98;
	add.f64 	%fd659, %fd635, %fd658;
	mul.f64 	%fd660, %fd610, %fd161;
	div.rn.f64 	%fd661, %fd660, 0d41EFFFFFE5E00000;
	cvt.rmi.f64.f64 	%fd662, %fd661;
	mul.f64 	%fd663, %fd662, 0d41EFFFFFE5E00000;
	sub.f64 	%fd664, %fd660, %fd663;
	setp.lt.f64 	%p99, %fd664, 0d0000000000000000;
	add.f64 	%fd665, %fd664, 0d41EFFFFFE5E00000;
	selp.f64 	%fd666, %fd665, %fd664, %p99;
	mul.f64 	%fd667, %fd612, %fd161;
	div.rn.f64 	%fd668, %fd667, 0d41EFFFFFE5E00000;
	cvt.rmi.f64.f64 	%fd669, %fd668;
	mul.f64 	%fd670, %fd669, 0d41EFFFFFE5E00000;
	sub.f64 	%fd671, %fd667, %fd670;
	setp.lt.f64 	%p100, %fd671, 0d0000000000000000;
	add.f64 	%fd672, %fd671, 0d41EFFFFFE5E00000;
	selp.f64 	%fd673, %fd672, %fd671, %p100;
	fma.rn.f64 	%fd674, %fd666, 0d4100000000000000, %fd673;
	div.rn.f64 	%fd675, %fd674, 0d41EFFFFFE5E00000;
	cvt.rmi.f64.f64 	%fd676, %fd675;
	mul.f64 	%fd677, %fd676, 0d41EFFFFFE5E00000;
	sub.f64 	%fd678, %fd674, %fd677;
	setp.lt.f64 	%p101, %fd678, 0d0000000000000000;
	add.f64 	%fd679, %fd678, 0d41EFFFFFE5E00000;
	selp.f64 	%fd680, %fd679, %fd678, %p101;
	setp.lt.f64 	%p102, %fd680, 0d0000000000000000;
	add.f64 	%fd681, %fd680, 0d41EFFFFFE5E00000;
	selp.f64 	%fd682, %fd681, %fd680, %p102;
	add.f64 	%fd683, %fd659, %fd682;
	div.rn.f64 	%fd684, %fd683, 0d41EFFFFFE5E00000;
	cvt.rmi.f64.f64 	%fd685, %fd684;
	mul.f64 	%fd686, %fd685, 0d41EFFFFFE5E00000;
	sub.f64 	%fd687, %fd683, %fd686;
	setp.lt.f64 	%p103, %fd687, 0d0000000000000000;
	add.f64 	%fd688, %fd687, 0d41EFFFFFE5E00000;
	selp.f64 	%fd689, %fd688, %fd687, %p103;
	mul.f64 	%fd690, %fd600, %fd192;
	div.rn.f64 	%fd691, %fd690, 0d41EFFFFFE5E00000;
	cvt.rmi.f64.f64 	%fd692, %fd691;
	mul.f64 	%fd693, %fd692, 0d41EFFFFFE5E00000;
	sub.f64 	%fd694, %fd690, %fd693;
	setp.lt.f64 	%p104, %fd694, 0d0000000000000000;
	add.f64 	%fd695, %fd694, 0d41EFFFFFE5E00000;
	selp.f64 	%fd696, %fd695, %fd694, %p104;
	mul.f64 	%fd697, %fd602, %fd192;
	div.rn.f64 	%fd698, %fd697, 0d41EFFFFFE5E00000;
	cvt.rmi.f64.f64 	%fd699, %fd698;
	mul.f64 	%fd700, %fd699, 0d41EFFFFFE5E00000;
	sub.f64 	%fd701, %fd697, %fd700;
	setp.lt.f64 	%p105, %fd701, 0d0000000000000000;
	add.f64 	%fd702, %fd701, 0d41EFFFFFE5E00000;
	selp.f64 	%fd703, %fd702, %fd701, %p105;
	fma.rn.f64 	%fd704, %fd696, 0d4100000000000000, %fd703;
	div.rn.f64 	%fd705, %fd704, 0d41EFFFFFE5E00000;
	cvt.rmi.f64.f64 	%fd706, %fd705;
	mul.f64 	%fd707, %fd706, 0d41EFFFFFE5E00000;
	sub.f64 	%fd708, %fd704, %fd707;
	setp.lt.f64 	%p106, %fd708, 0d0000000000000000;
	add.f64 	%fd709, %fd708, 0d41EFFFFFE5E00000;
	selp.f64 	%fd710, %fd709, %fd708, %p106;
	setp.lt.f64 	%p107, %fd710, 0d0000000000000000;
	add.f64 	%fd711, %fd710, 0d41EFFFFFE5E00000;
	selp.f64 	%fd712, %fd711, %fd710, %p107;
	mul.f64 	%fd713, %fd605, %fd216;
	div.rn.f64 	%fd714, %fd713, 0d41EFFFFFE5E00000;
	cvt.rmi.f64.f64 	%fd715, %fd714;
	mul.f64 	%fd716, %fd715, 0d41EFFFFFE5E00000;
	sub.f64 	%fd717, %fd713, %fd716;
	setp.lt.f64 	%p108, %fd717, 0d0000000000000000;
	add.f64 	%fd718, %fd717, 0d41EFFFFFE5E00000;
	selp.f64 	%fd719, %fd718, %fd717, %p108;
	mul.f64 	%fd720, %fd607, %fd216;
	div.rn.f64 	%fd721, %fd720, 0d41EFFFFFE5E00000;
	cvt.rmi.f64.f64 	%fd722, %fd721;
	mul.f64 	%fd723, %fd722, 0d41EFFFFFE5E00000;
	sub.f64 	%fd724, %fd720, %fd723;
	setp.lt.f64 	%p109, %fd724, 0d0000000000000000;
	add.f64 	%fd725, %fd724, 0d41EFFFFFE5E00000;
	selp.f64 	%fd726, %fd725, %fd724, %p109;
	fma.rn.f64 	%fd727, %fd719, 0d4100000000000000, %fd726;
	div.rn.f64 	%fd728, %fd727, 0d41EFFFFFE5E00000;
	cvt.rmi.f64.f64 	%fd729, %fd728;
	mul.f64 	%fd730, %fd729, 0d41EFFFFFE5E00000;
	sub.f64 	%fd731, %fd727, %fd730;
	setp.lt.f64 	%p110, %fd731, 0d0000000000000000;
	add.f64 	%fd732, %fd731, 0d41EFFFFFE5E00000;
	selp.f64 	%fd733, %fd732, %fd731, %p110;
	setp.lt.f64 	%p111, %fd733, 0d0000000000000000;
	add.f64 	%fd734, %fd733, 0d41EFFFFFE5E00000;
	selp.f64 	%fd735, %fd734, %fd733, %p111;
	add.f64 	%fd736, %fd712, %fd735;
	mul.f64 	%fd737, %fd610, %fd241;
	div.rn.f64 	%fd738, %fd737, 0d41EFFFFFE5E00000;
	cvt.rmi.f64.f64 	%fd739, %fd738;
	mul.f64 	%fd740, %fd739, 0d41EFFFFFE5E00000;
	sub.f64 	%fd741, %fd737, %fd740;
	setp.lt.f64 	%p112, %fd741, 0d0000000000000000;
	add.f64 	%fd742, %fd741, 0d41EFFFFFE5E00000;
	selp.f64 	%fd743, %fd742, %fd741, %p112;
	mul.f64 	%fd744, %fd612, %fd241;
	div.rn.f64 	%fd745, %fd744, 0d41EFFFFFE5E00000;
	cvt.rmi.f64.f64 	%fd746, %fd745;
	mul.f64 	%fd747, %fd746, 0d41EFFFFFE5E00000;
	sub.f64 	%fd748, %fd744, %fd747;
	setp.lt.f64 	%p113, %fd748, 0d0000000000000000;
	add.f64 	%fd749, %fd748, 0d41EFFFFFE5E00000;
	selp.f64 	%fd750, %fd749, %fd748, %p113;
	fma.rn.f64 	%fd751, %fd743, 0d4100000000000000, %fd750;
	div.rn.f64 	%fd752, %fd751, 0d41EFFFFFE5E00000;
	cvt.rmi.f64.f64 	%fd753, %fd752;
	mul.f64 	%fd754, %fd753, 0d41EFFFFFE5E00000;
	sub.f64 	%fd755, %fd751, %fd754;
	setp.lt.f64 	%p114, %fd755, 0d0000000000000000;
	add.f64 	%fd756, %fd755, 0d41EFFFFFE5E00000;
	selp.f64 	%fd757, %fd756, %fd755, %p114;
	setp.lt.f64 	%p115, %fd757, 0d0000000000000000;
	add.f64 	%fd758, %fd757, 0d41EFFFFFE5E00000;
	selp.f64 	%fd759, %fd758, %fd757, %p115;
	add.f64 	%fd760, %fd736, %fd759;
	div.rn.f64 	%fd761, %fd760, 0d41EFFFFFE5E00000;
	cvt.rmi.f64.f64 	%fd762, %fd761;
	mul.f64 	%fd763, %fd762, 0d41EFFFFFE5E00000;
	sub.f64 	%fd764, %fd760, %fd763;
	setp.lt.f64 	%p116, %fd764, 0d0000000000000000;
	add.f64 	%fd765, %fd764, 0d41EFFFFFE5E00000;
	selp.f64 	%fd766, %fd765, %fd764, %p116;
	mul.f64 	%fd767, %fd600, %fd272;
	div.rn.f64 	%fd768, %fd767, 0d41EFFFFFE5E00000;
	cvt.rmi.f64.f64 	%fd769, %fd768;
	mul.f64 	%fd770, %fd769, 0d41EFFFFFE5E00000;
	sub.f64 	%fd771, %fd767, %fd770;
	setp.lt.f64 	%p117, %fd771, 0d0000000000000000;
	add.f64 	%fd772, %fd771, 0d41EFFFFFE5E00000;
	selp.f64 	%fd773, %fd772, %fd771, %p117;
	mul.f64 	%fd774, %fd602, %fd272;
	div.rn.f64 	%fd775, %fd774, 0d41EFFFFFE5E00000;
	cvt.rmi.f64.f64 	%fd776, %fd775;
	mul.f64 	%fd777, %fd776, 0d41EFFFFFE5E00000;
	sub.f64 	%fd778, %fd774, %fd777;
	setp.lt.f64 	%p118, %fd778, 0d0000000000000000;
	add.f64 	%fd779, %fd778, 0d41EFFFFFE5E00000;
	selp.f64 	%fd780, %fd779, %fd778, %p118;
	fma.rn.f64 	%fd781, %fd773, 0d4100000000000000, %fd780;
	div.rn.f64 	%fd782, %fd781, 0d41EFFFFFE5E00000;
	cvt.rmi.f64.f64 	%fd783, %fd782;
	mul.f64 	%fd784, %fd783, 0d41EFFFFFE5E00000;
	sub.f64 	%fd785, %fd781, %fd784;
	setp.lt.f64 	%p119, %fd785, 0d0000000000000000;
	add.f64 	%fd786, %fd785, 0d41EFFFFFE5E00000;
	selp.f64 	%fd787, %fd786, %fd785, %p119;
	setp.lt.f64 	%p120, %fd787, 0d0000000000000000;
	add.f64 	%fd788, %fd787, 0d41EFFFFFE5E00000;
	selp.f64 	%fd789, %fd788, %fd787, %p120;
	mul.f64 	%fd790, %fd605, %fd296;
	div.rn.f64 	%fd791, %fd790, 0d41EFFFFFE5E00000;
	cvt.rmi.f64.f64 	%fd792, %fd791;
	mul.f64 	%fd793, %fd792, 0d41EFFFFFE5E00000;
	sub.f64 	%fd794, %fd790, %fd793;
	setp.lt.f64 	%p121, %fd794, 0d0000000000000000;
	add.f64 	%fd795, %fd794, 0d41EFFFFFE5E00000;
	selp.f64 	%fd796, %fd795, %fd794, %p121;
	mul.f64 	%fd797, %fd607, %fd296;
	div.rn.f64 	%fd798, %fd797, 0d41EFFFFFE5E00000;
	cvt.rmi.f64.f64 	%fd799, %fd798;
	mul.f64 	%fd800, %fd799, 0d41EFFFFFE5E00000;
	sub.f64 	%fd801, %fd797, %fd800;
	setp.lt.f64 	%p122, %fd801, 0d0000000000000000;
	add.f64 	%fd802, %fd801, 0d41EFFFFFE5E00000;
	selp.f64 	%fd803, %fd802, %fd801, %p122;
	fma.rn.f64 	%fd804, %fd796, 0d4100000000000000, %fd803;
	div.rn.f64 	%fd805, %fd804, 0d41EFFFFFE5E00000;
	cvt.rmi.f64.f64 	%fd806, %fd805;
	mul.f64 	%fd807, %fd806, 0d41EFFFFFE5E00000;
	sub.f64 	%fd808, %fd804, %fd807;
	setp.lt.f64 	%p123, %fd808, 0d0000000000000000;
	add.f64 	%fd809, %fd808, 0d41EFFFFFE5E00000;
	selp.f64 	%fd810, %fd809, %fd808, %p123;
	setp.lt.f64 	%p124, %fd810, 0d0000000000000000;
	add.f64 	%fd811, %fd810, 0d41EFFFFFE5E00000;
	selp.f64 	%fd812, %fd811, %fd810, %p124;
	add.f64 	%fd813, %fd789, %fd812;
	mul.f64 	%fd814, %fd610, %fd321;
	div.rn.f64 	%fd815, %fd814, 0d41EFFFFFE5E00000;
	cvt.rmi.f64.f64 	%fd816, %fd815;
	mul.f64 	%fd817, %fd816, 0d41EFFFFFE5E00000;
	sub.f64 	%fd818, %fd814, %fd817;
	setp.lt.f64 	%p125, %fd818, 0d0000000000000000;
	add.f64 	%fd819, %fd818, 0d41EFFFFFE5E00000;
	selp.f64 	%fd820, %fd819, %fd818, %p125;
	mul.f64 	%fd821, %fd612, %fd321;
	div.rn.f64 	%fd822, %fd821, 0d41EFFFFFE5E00000;
	cvt.rmi.f64.f64 	%fd823, %fd822;
	mul.f64 	%fd824, %fd823, 0d41EFFFFFE5E00000;
	sub.f64 	%fd825, %fd821, %fd824;
	setp.lt.f64 	%p126, %fd825, 0d0000000000000000;
	add.f64 	%fd826, %fd825, 0d41EFFFFFE5E00000;
	selp.f64 	%fd827, %fd826, %fd825, %p126;
	fma.rn.f64 	%fd828, %fd820, 0d4100000000000000, %fd827;
	div.rn.f64 	%fd829, %fd828, 0d41EFFFFFE5E00000;
	cvt.rmi.f64.f64 	%fd830, %fd829;
	mul.f64 	%fd831, %fd830, 0d41EFFFFFE5E00000;
	sub.f64 	%fd832, %fd828, %fd831;
	setp.lt.f64 	%p127, %fd832, 0d0000000000000000;
	add.f64 	%fd833, %fd832, 0d41EFFFFFE5E00000;
	selp.f64 	%fd834, %fd833, %fd832, %p127;
	setp.lt.f64 	%p128, %fd834, 0d0000000000000000;
	add.f64 	%fd835, %fd834, 0d41EFFFFFE5E00000;
	selp.f64 	%fd836, %fd835, %fd834, %p128;
	add.f64 	%fd837, %fd813, %fd836;
	div.rn.f64 	%fd838, %fd837, 0d41EFFFFFE5E00000;
	cvt.rmi.f64.f64 	%fd839, %fd838;
	mul.f64 	%fd840, %fd839, 0d41EFFFFFE5E00000;
	sub.f64 	%fd841, %fd837, %fd840;
	setp.lt.f64 	%p129, %fd841, 0d0000000000000000;
	add.f64 	%fd842, %fd841, 0d41EFFFFFE5E00000;
	selp.f64 	%fd843, %fd842, %fd841, %p129;
	cvt.rzi.u32.f64 	%r129, %fd191;
	cvt.rzi.u32.f64 	%r128, %fd271;
	cvt.rzi.u32.f64 	%r127, %fd351;
	cvt.rzi.u32.f64 	%r126, %fd443;
	cvt.rzi.u32.f64 	%r125, %fd520;
	cvt.rzi.u32.f64 	%r124, %fd597;
	cvt.rzi.u32.f64 	%r123, %fd689;
	cvt.rzi.u32.f64 	%r122, %fd766;
	cvt.rzi.u32.f64 	%r121, %fd843;
$L__BB0_6:
	add.s32 	%r120, %r120, 1;
	shr.u64 	%rd4, %rd26, 1;
	setp.gt.u64 	%p130, %rd26, 1;
	mov.u64 	%rd26, %rd4;
	@%p130 bra 	$L__BB0_4;
	cvt.rn.f64.u32 	%fd2265, %r129;
	cvt.rn.f64.u32 	%fd2264, %r128;
	cvt.rn.f64.u32 	%fd2263, %r127;
	cvt.rn.f64.u32 	%fd2262, %r126;
	cvt.rn.f64.u32 	%fd2261, %r125;
	cvt.rn.f64.u32 	%fd2260, %r124;
	cvt.rn.f64.u32 	%fd2259, %r123;
	cvt.rn.f64.u32 	%fd2258, %r122;
	cvt.rn.f64.u32 	%fd2257, %r121;
$L__BB0_8:
	ld.param.u64 	%rd24, [_Z7initRNGjP19curandStateMRG32k3a_param_1];
	cvt.u32.u64 	%r85, %rd27;
	setp.eq.s32 	%p131, %r85, 0;
	mul.f64 	%fd846, %fd2265, 0d3EE0000000000000;
	cvt.rmi.f64.f64 	%fd847, %fd846;
	mul.f64 	%fd848, %fd847, 0d4100000000000000;
	sub.f64 	%fd849, %fd2265, %fd848;
	mul.f64 	%fd850, %fd847, %fd2256;
	div.rn.f64 	%fd851, %fd850, 0d41EFFFFFE5E00000;
	cvt.rmi.f64.f64 	%fd852, %fd851;
	mul.f64 	%fd853, %fd852, 0d41EFFFFFE5E00000;
	sub.f64 	%fd854, %fd850, %fd853;
	setp.lt.f64 	%p132, %fd854, 0d0000000000000000;
	add.f64 	%fd855, %fd854, 0d41EFFFFFE5E00000;
	selp.f64 	%fd856, %fd855, %fd854, %p132;
	mul.f64 	%fd857, %fd849, %fd2256;
	div.rn.f64 	%fd858, %fd857, 0d41EFFFFFE5E00000;
	cvt.rmi.f64.f64 	%fd859, %fd858;
	mul.f64 	%fd860, %fd859, 0d41EFFFFFE5E00000;
	sub.f64 	%fd861, %fd857, %fd860;
	setp.lt.f64 	%p133, %fd861, 0d0000000000000000;
	add.f64 	%fd862, %fd861, 0d41EFFFFFE5E00000;
	selp.f64 	%fd863, %fd862, %fd861, %p133;
	fma.rn.f64 	%fd864, %fd856, 0d4100000000000000, %fd863;
	div.rn.f64 	%fd865, %fd864, 0d41EFFFFFE5E00000;
	cvt.rmi.f64.f64 	%fd866, %fd865;
	mul.f64 	%fd867, %fd866, 0d41EFFFFFE5E00000;
	sub.f64 	%fd868, %fd864, %fd867;
	setp.lt.f64 	%p134, %fd868, 0d0000000000000000;
	add.f64 	%fd869, %fd868, 0d41EFFFFFE5E00000;
	selp.f64 	%fd870, %fd869, %fd868, %p134;
	setp.lt.f64 	%p135, %fd870, 0d0000000000000000;
	add.f64 	%fd871, %fd870, 0d41EFFFFFE5E00000;
	selp.f64 	%fd872, %fd871, %fd870, %p135;
	mul.f64 	%fd873, %fd2264, 0d3EE0000000000000;
	cvt.rmi.f64.f64 	%fd874, %fd873;
	mul.f64 	%fd875, %fd874, 0d4100000000000000;
	sub.f64 	%fd876, %fd2264, %fd875;
	mul.f64 	%fd877, %fd874, %fd2255;
	div.rn.f64 	%fd878, %fd877, 0d41EFFFFFE5E00000;
	cvt.rmi.f64.f64 	%fd879, %fd878;
	mul.f64 	%fd880, %fd879, 0d41EFFFFFE5E00000;
	sub.f64 	%fd881, %fd877, %fd880;
	setp.lt.f64 	%p136, %fd881, 0d0000000000000000;
	add.f64 	%fd882, %fd881, 0d41EFFFFFE5E00000;
	selp.f64 	%fd883, %fd882, %fd881, %p136;
	mul.f64 	%fd884, %fd876, %fd2255;
	div.rn.f64 	%fd885, %fd884, 0d41EFFFFFE5E00000;
	cvt.rmi.f64.f64 	%fd886, %fd885;
	mul.f64 	%fd887, %fd886, 0d41EFFFFFE5E00000;
	sub.f64 	%fd888, %fd884, %fd887;
	setp.lt.f64 	%p137, %fd888, 0d0000000000000000;
	add.f64 	%fd889, %fd888, 0d41EFFFFFE5E00000;
	selp.f64 	%fd890, %fd889, %fd888, %p137;
	fma.rn.f64 	%fd891, %fd883, 0d4100000000000000, %fd890;
	div.rn.f64 	%fd892, %fd891, 0d41EFFFFFE5E00000;
	cvt.rmi.f64.f64 	%fd893, %fd892;
	mul.f64 	%fd894, %fd893, 0d41EFFFFFE5E00000;
	sub.f64 	%fd895, %fd891, %fd894;
	setp.lt.f64 	%p138, %fd895, 0d0000000000000000;
	add.f64 	%fd896, %fd895, 0d41EFFFFFE5E00000;
	selp.f64 	%fd897, %fd896, %fd895, %p138;
	setp.lt.f64 	%p139, %fd897, 0d0000000000000000;
	add.f64 	%fd898, %fd897, 0d41EFFFFFE5E00000;
	selp.f64 	%fd899, %fd898, %fd897, %p139;
	add.f64 	%fd900, %fd872, %fd899;
	mul.f64 	%fd901, %fd2263, 0d3EE0000000000000;
	cvt.rmi.f64.f64 	%fd902, %fd901;
	mul.f64 	%fd903, %fd902, 0d4100000000000000;
	sub.f64 	%fd904, %fd2263, %fd903;
	mul.f64 	%fd905, %fd902, %fd2256;
	div.rn.f64 	%fd906, %fd905, 0d41EFFFFFE5E00000;
	cvt.rmi.f64.f64 	%fd907, %fd906;
	mul.f64 	%fd908, %fd907, 0d41EFFFFFE5E00000;
	sub.f64 	%fd909, %fd905, %fd908;
	setp.lt.f64 	%p140, %fd909, 0d0000000000000000;
	add.f64 	%fd910, %fd909, 0d41EFFFFFE5E00000;
	selp.f64 	%fd911, %fd910, %fd909, %p140;
	mul.f64 	%fd912, %fd904, %fd2256;
	div.rn.f64 	%fd913, %fd912, 0d41EFFFFFE5E00000;
	cvt.rmi.f64.f64 	%fd914, %fd913;
	mul.f64 	%fd915, %fd914, 0d41EFFFFFE5E00000;
	sub.f64 	%fd916, %fd912, %fd915;
	setp.lt.f64 	%p141, %fd916, 0d0000000000000000;
	add.f64 	%fd917, %fd916, 0d41EFFFFFE5E00000;
	selp.f64 	%fd918, %fd917, %fd916, %p141;
	fma.rn.f64 	%fd919, %fd911, 0d4100000000000000, %fd918;
	div.rn.f64 	%fd920, %fd919, 0d41EFFFFFE5E00000;
	cvt.rmi.f64.f64 	%fd921, %fd920;
	mul.f64 	%fd922, %fd921, 0d41EFFFFFE5E00000;
	sub.f64 	%fd923, %fd919, %fd922;
	setp.lt.f64 	%p142, %fd923, 0d0000000000000000;
	add.f64 	%fd924, %fd923, 0d41EFFFFFE5E00000;
	selp.f64 	%fd925, %fd924, %fd923, %p142;
	setp.lt.f64 	%p143, %fd925, 0d0000000000000000;
	add.f64 	%fd926, %fd925, 0d41EFFFFFE5E00000;
	selp.f64 	%fd927, %fd926, %fd925, %p143;
	add.f64 	%fd928, %fd900, %fd927;
	div.rn.f64 	%fd929, %fd928, 0d41EFFFFFE5E00000;
	cvt.rmi.f64.f64 	%fd930, %fd929;
	mul.f64 	%fd931, %fd930, 0d41EFFFFFE5E00000;
	sub.f64 	%fd932, %fd928, %fd931;
	setp.lt.f64 	%p144, %fd932, 0d0000000000000000;
	add.f64 	%fd933, %fd932, 0d41EFFFFFE5E00000;
	selp.f64 	%fd934, %fd933, %fd932, %p144;
	mul.f64 	%fd935, %fd2262, 0d3EE0000000000000;
	cvt.rmi.f64.f64 	%fd936, %fd935;
	mul.f64 	%fd937, %fd936, 0d4100000000000000;
	sub.f64 	%fd938, %fd2262, %fd937;
	mul.f64 	%fd939, %fd936, %fd2256;
	div.rn.f64 	%fd940, %fd939, 0d41EFFFFFE5E00000;
	cvt.rmi.f64.f64 	%fd941, %fd940;
	mul.f64 	%fd942, %fd941, 0d41EFFFFFE5E00000;
	sub.f64 	%fd943, %fd939, %fd942;
	setp.lt.f64 	%p145, %fd943, 0d0000000000000000;
	add.f64 	%fd944, %fd943, 0d41EFFFFFE5E00000;
	selp.f64 	%fd945, %fd944, %fd943, %p145;
	mul.f64 	%fd946, %fd938, %fd2256;
	div.rn.f64 	%fd947, %fd946, 0d41EFFFFFE5E00000;
	cvt.rmi.f64.f64 	%fd948, %fd947;
	mul.f64 	%fd949, %fd948, 0d41EFFFFFE5E00000;
	sub.f64 	%fd950, %fd946, %fd949;
	setp.lt.f64 	%p146, %fd950, 0d0000000000000000;
	add.f64 	%fd951, %fd950, 0d41EFFFFFE5E00000;
	selp.f64 	%fd952, %fd951, %fd950, %p146;
	fma.rn.f64 	%fd953, %fd945, 0d4100000000000000, %fd952;
	div.rn.f64 	%fd954, %fd953, 0d41EFFFFFE5E00000;
	cvt.rmi.f64.f64 	%fd955, %fd954;
	mul.f64 	%fd956, %fd955, 0d41EFFFFFE5E00000;
	sub.f64 	%fd957, %fd953, %fd956;
	setp.lt.f64 	%p147, %fd957, 0d0000000000000000;
	add.f64 	%fd958, %fd957, 0d41EFFFFFE5E00000;
	selp.f64 	%fd959, %fd958, %fd957, %p147;
	setp.lt.f64 	%p148, %fd959, 0d0000000000000000;
	add.f64 	%fd960, %fd959, 0d41EFFFFFE5E00000;
	selp.f64 	%fd961, %fd960, %fd959, %p148;
	mul.f64 	%fd962, %fd2261, 0d3EE0000000000000;
	cvt.rmi.f64.f64 	%fd963, %fd962;
	mul.f64 	%fd964, %fd963, 0d4100000000000000;
	sub.f64 	%fd965, %fd2261, %fd964;
	mul.f64 	%fd966, %fd963, %fd2255;
	div.rn.f64 	%fd967, %fd966, 0d41EFFFFFE5E00000;
	cvt.rmi.f64.f64 	%fd968, %fd967;
	mul.f64 	%fd969, %fd968, 0d41EFFFFFE5E00000;
	sub.f64 	%fd970, %fd966, %fd969;
	setp.lt.f64 	%p149, %fd970, 0d0000000000000000;
	add.f64 	%fd971, %fd970, 0d41EFFFFFE5E00000;
	selp.f64 	%fd972, %fd971, %fd970, %p149;
	mul.f64 	%fd973, %fd965, %fd2255;
	div.rn.f64 	%fd974, %fd973, 0d41EFFFFFE5E00000;
	cvt.rmi.f64.f64 	%fd975, %fd974;
	mul.f64 	%fd976, %fd975, 0d41EFFFFFE5E00000;
	sub.f64 	%fd977, %fd973, %fd976;
	setp.lt.f64 	%p150, %fd977, 0d0000000000000000;
	add.f64 	%fd978, %fd977, 0d41EFFFFFE5E00000;
	selp.f64 	%fd979, %fd978, %fd977, %p150;
	fma.rn.f64 	%fd980, %fd972, 0d4100000000000000, %fd979;
	div.rn.f64 	%fd981, %fd980, 0d41EFFFFFE5E00000;
	cvt.rmi.f64.f64 	%fd982, %fd981;
	mul.f64 	%fd983, %fd982, 0d41EFFFFFE5E00000;
	sub.f64 	%fd984, %fd980, %fd983;
	setp.lt.f64 	%p151, %fd984, 0d0000000000000000;
	add.f64 	%fd985, %fd984, 0d41EFFFFFE5E00000;
	selp.f64 	%fd986, %fd985, %fd984, %p151;
	setp.lt.f64 	%p152, %fd986, 0d0000000000000000;
	add.f64 	%fd987, %fd986, 0d41EFFFFFE5E00000;
	selp.f64 	%fd988, %fd987, %fd986, %p152;
	add.f64 	%fd989, %fd961, %fd988;
	mul.f64 	%fd990, %fd2260, 0d3EE0000000000000;
	cvt.rmi.f64.f64 	%fd991, %fd990;
	mul.f64 	%fd992, %fd991, 0d4100000000000000;
	sub.f64 	%fd993, %fd2260, %fd992;
	mul.f64 	%fd994, %fd991, %fd2256;
	div.rn.f64 	%fd995, %fd994, 0d41EFFFFFE5E00000;
	cvt.rmi.f64.f64 	%fd996, %fd995;
	mul.f64 	%fd997, %fd996, 0d41EFFFFFE5E00000;
	sub.f64 	%fd998, %fd994, %fd997;
	setp.lt.f64 	%p153, %fd998, 0d0000000000000000;
	add.f64 	%fd999, %fd998, 0d41EFFFFFE5E00000;
	selp.f64 	%fd1000, %fd999, %fd998, %p153;
	mul.f64 	%fd1001, %fd993, %fd2256;
	div.rn.f64 	%fd1002, %fd1001, 0d41EFFFFFE5E00000;
	cvt.rmi.f64.f64 	%fd1003, %fd1002;
	mul.f64 	%fd1004, %fd1003, 0d41EFFFFFE5E00000;
	sub.f64 	%fd1005, %fd1001, %fd1004;
	setp.lt.f64 	%p154, %fd1005, 0d0000000000000000;
	add.f64 	%fd1006, %fd1005, 0d41EFFFFFE5E00000;
	selp.f64 	%fd1007, %fd1006, %fd1005, %p154;
	fma.rn.f64 	%fd1008, %fd1000, 0d4100000000000000, %fd1007;
	div.rn.f64 	%fd1009, %fd1008, 0d41EFFFFFE5E00000;
	cvt.rmi.f64.f64 	%fd1010, %fd1009;
	mul.f64 	%fd1011, %fd1010, 0d41EFFFFFE5E00000;
	sub.f64 	%fd1012, %fd1008, %fd1011;
	setp.lt.f64 	%p155, %fd1012, 0d0000000000000000;
	add.f64 	%fd1013, %fd1012, 0d41EFFFFFE5E00000;
	selp.f64 	%fd1014, %fd1013, %fd1012, %p155;
	setp.lt.f64 	%p156, %fd1014, 0d0000000000000000;
	add.f64 	%fd1015, %fd1014, 0d41EFFFFFE5E00000;
	selp.f64 	%fd1016, %fd1015, %fd1014, %p156;
	add.f64 	%fd1017, %fd989, %fd1016;
	div.rn.f64 	%fd1018, %fd1017, 0d41EFFFFFE5E00000;
	cvt.rmi.f64.f64 	%fd1019, %fd1018;
	mul.f64 	%fd1020, %fd1019, 0d41EFFFFFE5E00000;
	sub.f64 	%fd1021, %fd1017, %fd1020;
	setp.lt.f64 	%p157, %fd1021, 0d0000000000000000;
	add.f64 	%fd1022, %fd1021, 0d41EFFFFFE5E00000;
	selp.f64 	%fd1023, %fd1022, %fd1021, %p157;
	mul.f64 	%fd1024, %fd2259, 0d3EE0000000000000;
	cvt.rmi.f64.f64 	%fd1025, %fd1024;
	mul.f64 	%fd1026, %fd1025, 0d4100000000000000;
	sub.f64 	%fd1027, %fd2259, %fd1026;
	mul.f64 	%fd1028, %fd1025, %fd2256;
	div.rn.f64 	%fd1029, %fd1028, 0d41EFFFFFE5E00000;
	cvt.rmi.f64.f64 	%fd1030, %fd1029;
	mul.f64 	%fd1031, %fd1030, 0d41EFFFFFE5E00000;
	sub.f64 	%fd1032, %fd1028, %fd1031;
	setp.lt.f64 	%p158, %fd1032, 0d0000000000000000;
	add.f64 	%fd1033, %fd1032, 0d41EFFFFFE5E00000;
	selp.f64 	%fd1034, %fd1033, %fd1032, %p158;
	mul.f64 	%fd1035, %fd1027, %fd2256;
	div.rn.f64 	%fd1036, %fd1035, 0d41EFFFFFE5E00000;
	cvt.rmi.f64.f64 	%fd1037, %fd1036;
	mul.f64 	%fd1038, %fd1037, 0d41EFFFFFE5E00000;
	sub.f64 	%fd1039, %fd1035, %fd1038;
	setp.lt.f64 	%p159, %fd1039, 0d0000000000000000;
	add.f64 	%fd1040, %fd1039, 0d41EFFFFFE5E00000;
	selp.f64 	%fd1041, %fd1040, %fd1039, %p159;
	fma.rn.f64 	%fd1042, %fd1034, 0d4100000000000000, %fd1041;
	div.rn.f64 	%fd1043, %fd1042, 0d41EFFFFFE5E00000;
	cvt.rmi.f64.f64 	%fd1044, %fd1043;
	mul.f64 	%fd1045, %fd1044, 0d41EFFFFFE5E00000;
	sub.f64 	%fd1046, %fd1042, %fd1045;
	setp.lt.f64 	%p160, %fd1046, 0d0000000000000000;
	add.f64 	%fd1047, %fd1046, 0d41EFFFFFE5E00000;
	selp.f64 	%fd1048, %fd1047, %fd1046, %p160;
	setp.lt.f64 	%p161, %fd1048, 0d0000000000000000;
	add.f64 	%fd1049, %fd1048, 0d41EFFFFFE5E00000;
	selp.f64 	%fd1050, %fd1049, %fd1048, %p161;
	mul.f64 	%fd1051, %fd2258, 0d3EE0000000000000;
	cvt.rmi.f64.f64 	%fd1052, %fd1051;
	mul.f64 	%fd1053, %fd1052, 0d4100000000000000;
	sub.f64 	%fd1054, %fd2258, %fd1053;
	mul.f64 	%fd1055, %fd1052, %fd2255;
	div.rn.f64 	%fd1056, %fd1055, 0d41EFFFFFE5E00000;
	cvt.rmi.f64.f64 	%fd1057, %fd1056;
	mul.f64 	%fd1058, %fd1057, 0d41EFFFFFE5E00000;
	sub.f64 	%fd1059, %fd1055, %fd1058;
	setp.lt.f64 	%p162, %fd1059, 0d0000000000000000;
	add.f64 	%fd1060, %fd1059, 0d41EFFFFFE5E00000;
	selp.f64 	%fd1061, %fd1060, %fd1059, %p162;
	mul.f64 	%fd1062, %fd1054, %fd2255;
	div.rn.f64 	%fd1063, %fd1062, 0d41EFFFFFE5E00000;
	cvt.rmi.f64.f64 	%fd1064, %fd1063;
	mul.f64 	%fd1065, %fd1064, 0d41EFFFFFE5E00000;
	sub.f64 	%fd1066, %fd1062, %fd1065;
	setp.lt.f64 	%p163, %fd1066, 0d0000000000000000;
	add.f64 	%fd1067, %fd1066, 0d41EFFFFFE5E00000;
	selp.f64 	%fd1068, %fd1067, %fd1066, %p163;
	fma.rn.f64 	%fd1069, %fd1061, 0d4100000000000000, %fd1068;
	div.rn.f64 	%fd1070, %fd1069, 0d41EFFFFFE5E00000;
	cvt.rmi.f64.f64 	%fd1071, %fd1070;
	mul.f64 	%fd1072, %fd1071, 0d41EFFFFFE5E00000;
	sub.f64 	%fd1073, %fd1069, %fd1072;
	setp.lt.f64 	%p164, %fd1073, 0d0000000000000000;
	add.f64 	%fd1074, %fd1073, 0d41EFFFFFE5E00000;
	selp.f64 	%fd1075, %fd1074, %fd1073, %p164;
	setp.lt.f64 	%p165, %fd1075, 0d0000000000000000;
	add.f64 	%fd1076, %fd1075, 0d41EFFFFFE5E00000;
	selp.f64 	%fd1077, %fd1076, %fd1075, %p165;
	add.f64 	%fd1078, %fd1050, %fd1077;
	mul.f64 	%fd1079, %fd2257, 0d3EE0000000000000;
	cvt.rmi.f64.f64 	%fd1080, %fd1079;
	mul.f64 	%fd1081, %fd1080, 0d4100000000000000;
	sub.f64 	%fd1082, %fd2257, %fd1081;
	mul.f64 	%fd1083, %fd1080, %fd2256;
	div.rn.f64 	%fd1084, %fd1083, 0d41EFFFFFE5E00000;
	cvt.rmi.f64.f64 	%fd1085, %fd1084;
	mul.f64 	%fd1086, %fd1085, 0d41EFFFFFE5E00000;
	sub.f64 	%fd1087, %fd1083, %fd1086;
	setp.lt.f64 	%p166, %fd1087, 0d0000000000000000;
	add.f64 	%fd1088, %fd1087, 0d41EFFFFFE5E00000;
	selp.f64 	%fd1089, %fd1088, %fd1087, %p166;
	mul.f64 	%fd1090, %fd1082, %fd2256;
	div.rn.f64 	%fd1091, %fd1090, 0d41EFFFFFE5E00000;
	cvt.rmi.f64.f64 	%fd1092, %fd1091;
	mul.f64 	%fd1093, %fd1092, 0d41EFFFFFE5E00000;
	sub.f64 	%fd1094, %fd1090, %fd1093;
	setp.lt.f64 	%p167, %fd1094, 0d0000000000000000;
	add.f64 	%fd1095, %fd1094, 0d41EFFFFFE5E00000;
	selp.f64 	%fd1096, %fd1095, %fd1094, %p167;
	fma.rn.f64 	%fd1097, %fd1089, 0d4100000000000000, %fd1096;
	div.rn.f64 	%fd1098, %fd1097, 0d41EFFFFFE5E00000;
	cvt.rmi.f64.f64 	%fd1099, %fd1098;
	mul.f64 	%fd1100, %fd1099, 0d41EFFFFFE5E00000;
	sub.f64 	%fd1101, %fd1097, %fd1100;
	setp.lt.f64 	%p168, %fd1101, 0d0000000000000000;
	add.f64 	%fd1102, %fd1101, 0d41EFFFFFE5E00000;
	selp.f64 	%fd1103, %fd1102, %fd1101, %p168;
	setp.lt.f64 	%p169, %fd1103, 0d0000000000000000;
	add.f64 	%fd1104, %fd1103, 0d41EFFFFFE5E00000;
	selp.f64 	%fd1105, %fd1104, %fd1103, %p169;
	add.f64 	%fd1106, %fd1078, %fd1105;
	div.rn.f64 	%fd1107, %fd1106, 0d41EFFFFFE5E00000;
	cvt.rmi.f64.f64 	%fd1108, %fd1107;
	mul.f64 	%fd1109, %fd1108, 0d41EFFFFFE5E00000;
	sub.f64 	%fd1110, %fd1106, %fd1109;
	setp.lt.f64 	%p170, %fd1110, 0d0000000000000000;
	add.f64 	%fd1111, %fd1110, 0d41EFFFFFE5E00000;
	selp.f64 	%fd1112, %fd1111, %fd1110, %p170;
	cvt.rzi.u32.f64 	%r30, %fd934;
	cvta.to.global.u64 	%rd14, %rd24;
	mad.lo.s64 	%rd15, %rd27, 48, %rd14;
	st.global.u32 	[%rd15], %r30;
	cvt.rzi.u32.f64 	%r31, %fd1023;
	st.global.u32 	[%rd15+4], %r31;
	cvt.rzi.u32.f64 	%r32, %fd1112;
	st.global.u32 	[%rd15+8], %r32;
	mov.f64 	%fd2267, 0d0000000000000000;
	mov.f64 	%fd2266, 0d3FF0000000000000;
	mov.f64 	%fd2268, %fd2267;
	mov.f64 	%fd2269, %fd2267;
	mov.f64 	%fd2270, %fd2266;
	mov.f64 	%fd2271, %fd2267;
	mov.f64 	%fd2272, %fd2267;
	mov.f64 	%fd2273, %fd2267;
	mov.f64 	%fd2274, %fd2266;
	@%p131 bra 	$L__BB0_14;
	mov.b32 	%r141, 0;
	mov.b32 	%r140, 1;
	mov.u64 	%rd18, mrg32k3aM2SubSeq;
	mov.u32 	%r142, %r141;
	mov.u32 	%r143, %r141;
	mov.u32 	%r144, %r140;
	mov.u32 	%r145, %r141;
	mov.u32 	%r146, %r141;
	mov.u32 	%r147, %r141;
	mov.u32 	%r148, %r140;
	mov.u32 	%r139, %r141;
$L__BB0_10:
	and.b64  	%rd16, %rd27, 1;
	setp.eq.b64 	%p171, %rd16, 1;
	not.pred 	%p172, %p171;
	@%p172 bra 	$L__BB0_12;
	mul.wide.u32 	%rd17, %r139, 36;
	add.s64 	%rd19, %rd18, %rd17;
	ld.global.u32 	%r88, [%rd19];
	cvt.rn.f64.u32 	%fd1113, %r88;
	mul.f64 	%fd1114, %fd1113, 0d3EE0000000000000;
	cvt.rmi.f64.f64 	%fd1115, %fd1114;
	mul.f64 	%fd1116, %fd1115, 0d4100000000000000;
	sub.f64 	%fd1117, %fd1113, %fd1116;
	ld.global.u32 	%r89, [%rd19+4];
	cvt.rn.f64.u32 	%fd1118, %r89;
	mul.f64 	%fd1119, %fd1118, 0d3EE0000000000000;
	cvt.rmi.f64.f64 	%fd1120, %fd1119;
	mul.f64 	%fd1121, %fd1120, 0d4100000000000000;
	sub.f64 	%fd1122, %fd1118, %fd1121;
	ld.global.u32 	%r90, [%rd19+8];
	cvt.rn.f64.u32 	%fd1123, %r90;
	mul.f64 	%fd1124, %fd1123, 0d3EE0000000000000;
	cvt.rmi.f64.f64 	%fd1125, %fd1124;
	mul.f64 	%fd1126, %fd1125, 0d4100000000000000;
	sub.f64 	%fd1127, %fd1123, %fd1126;
	cvt.rn.f64.u32 	%fd1128, %r148;
	mul.f64 	%fd1129, %fd1115, %fd1128;
	div.rn.f64 	%fd1130, %fd1129, 0d41EFFFF4D7600000;
	cvt.rmi.f64.f64 	%fd1131, %fd1130;
	mul.f64 	%fd1132, %fd1131, 0d41EFFFF4D7600000;
	sub.f64 	%fd1133, %fd1129, %fd1132;
	setp.lt.f64 	%p173, %fd1133, 0d0000000000000000;
	add.f64 	%fd1134, %fd1133, 0d41EFFFF4D7600000;
	selp.f64 	%fd1135, %fd1134, %fd1133, %p173;
	mul.f64 	%fd1136, %fd1117, %fd1128;
	div.rn.f64 	%fd1137, %fd1136, 0d41EFFFF4D7600000;
	cvt.rmi.f64.f64 	%fd1138, %fd1137;
	mul.f64 	%fd1139, %fd1138, 0d41EFFFF4D7600000;
	sub.f64 	%fd1140, %fd1136, %fd1139;
	setp.lt.f64 	%p174, %fd1140, 0d0000000000000000;
	add.f64 	%fd1141, %fd1140, 0d41EFFFF4D7600000;
	selp.f64 	%fd1142, %fd1141, %fd1140, %p174;
	fma.rn.f64 	%fd1143, %fd1135, 0d4100000000000000, %fd1142;
	div.rn.f64 	%fd1144, %fd1143, 0d41EFFFF4D7600000;
	cvt.rmi.f64.f64 	%fd1145, %fd1144;
	mul.f64 	%fd1146, %fd1145, 0d41EFFFF4D7600000;
	sub.f64 	%fd1147, %fd1143, %fd1146;
	setp.lt.f64 	%p175, %fd1147, 0d0000000000000000;
	add.f64 	%fd1148, %fd1147, 0d41EFFFF4D7600000;
	selp.f64 	%fd1149, %fd1148, %fd1147, %p175;
	setp.lt.f64 	%p176, %fd1149, 0d0000000000000000;
	add.f64 	%fd1150, %fd1149, 0d41EFFFF4D7600000;
	selp.f64 	%fd1151, %fd1150, %fd1149, %p176;
	cvt.rn.f64.u32 	%fd1152, %r145;
	mul.f64 	%fd1153, %fd1120, %fd1152;
	div.rn.f64 	%fd1154, %fd1153, 0d41EFFFF4D7600000;
	cvt.rmi.f64.f64 	%fd1155, %fd1154;
	mul.f64 	%fd1156, %fd1155, 0d41EFFFF4D7600000;
	sub.f64 	%fd1157, %fd1153, %fd1156;
	setp.lt.f64 	%p177, %fd1157, 0d0000000000000000;
	add.f64 	%fd1158, %fd1157, 0d41EFFFF4D7600000;
	selp.f64 	%fd1159, %fd1158, %fd1157, %p177;
	mul.f64 	%fd1160, %fd1122, %fd1152;
	div.rn.f64 	%fd1161, %fd1160, 0d41EFFFF4D7600000;
	cvt.rmi.f64.f64 	%fd1162, %fd1161;
	mul.f64 	%fd1163, %fd1162, 0d41EFFFF4D7600000;
	sub.f64 	%fd1164, %fd1160, %fd1163;
	setp.lt.f64 	%p178, %fd1164, 0d0000000000000000;
	add.f64 	%fd1165, %fd1164, 0d41EFFFF4D7600000;
	selp.f64 	%fd1166, %fd1165, %fd1164, %p178;
	fma.rn.f64 	%fd1167, %fd1159, 0d4100000000000000, %fd1166;
	div.rn.f64 	%fd1168, %fd1167, 0d41EFFFF4D7600000;
	cvt.rmi.f64.f64 	%fd1169, %fd1168;
	mul.f64 	%fd1170, %fd1169, 0d41EFFFF4D7600000;
	sub.f64 	%fd1171, %fd1167, %fd1170;
	setp.lt.f64 	%p179, %fd1171, 0d0000000000000000;
	add.f64 	%fd1172, %fd1171, 0d41EFFFF4D7600000;
	selp.f64 	%fd1173, %fd1172, %fd1171, %p179;
	setp.lt.f64 	%p180, %fd1173, 0d0000000000000000;
	add.f64 	%fd1174, %fd1173, 0d41EFFFF4D7600000;
	selp.f64 	%fd1175, %fd1174, %fd1173, %p180;
	add.f64 	%fd1176, %fd1151, %fd1175;
	cvt.rn.f64.u32 	%fd1177, %r142;
	mul.f64 	%fd1178, %fd1125, %fd1177;
	div.rn.f64 	%fd1179, %fd1178, 0d41EFFFF4D7600000;
	cvt.rmi.f64.f64 	%fd1180, %fd1179;
	mul.f64 	%fd1181, %fd1180, 0d41EFFFF4D7600000;
	sub.f64 	%fd1182, %fd1178, %fd1181;
	setp.lt.f64 	%p181, %fd1182, 0d0000000000000000;
	add.f64 	%fd1183, %fd1182, 0d41EFFFF4D7600000;
	selp.f64 	%fd1184, %fd1183, %fd1182, %p181;
	mul.f64 	%fd1185, %fd1127, %fd1177;
	div.rn.f64 	%fd1186, %fd1185, 0d41EFFFF4D7600000;
	cvt.rmi.f64.f64 	%fd1187, %fd1186;
	mul.f64 	%fd1188, %fd1187, 0d41EFFFF4D7600000;
	sub.f64 	%fd1189, %fd1185, %fd1188;
	setp.lt.f64 	%p182, %fd1189, 0d0000000000000000;
	add.f64 	%fd1190, %fd1189, 0d41EFFFF4D7600000;
	selp.f64 	%fd1191, %fd1190, %fd1189, %p182;
	fma.rn.f64 	%fd1192, %fd1184, 0d4100000000000000, %fd1191;
	div.rn.f64 	%fd1193, %fd1192, 0d41EFFFF4D7600000;
	cvt.rmi.f64.f64 	%fd1194, %fd1193;
	mul.f64 	%fd1195, %fd1194, 0d41EFFFF4D7600000;
	sub.f64 	%fd1196, %fd1192, %fd1195;
	setp.lt.f64 	%p183, %fd1196, 0d0000000000000000;
	add.f64 	%fd1197, %fd1196, 0d41EFFFF4D7600000;
	selp.f64 	%fd1198, %fd1197, %fd1196, %p183;
	setp.lt.f64 	%p184, %fd1198, 0d0000000000000000;
	add.f64 	%fd1199, %fd1198, 0d41EFFFF4D7600000;
	selp.f64 	%fd1200, %fd1199, %fd1198, %p184;
	add.f64 	%fd1201, %fd1176, %fd1200;
	div.rn.f64 	%fd1202, %fd1201, 0d41EFFFF4D7600000;
	cvt.rmi.f64.f64 	%fd1203, %fd1202;
	mul.f64 	%fd1204, %fd1203, 0d41EFFFF4D7600000;
	sub.f64 	%fd1205, %fd1201, %fd1204;
	setp.lt.f64 	%p185, %fd1205, 0d0000000000000000;
	add.f64 	%fd1206, %fd1205, 0d41EFFFF4D7600000;
	selp.f64 	%fd1207, %fd1206, %fd1205, %p185;
	cvt.rn.f64.u32 	%fd1208, %r147;
	mul.f64 	%fd1209, %fd1115, %fd1208;
	div.rn.f64 	%fd1210, %fd1209, 0d41EFFFF4D7600000;
	cvt.rmi.f64.f64 	%fd1211, %fd1210;
	mul.f64 	%fd1212, %fd1211, 0d41EFFFF4D7600000;
	sub.f64 	%fd1213, %fd1209, %fd1212;
	setp.lt.f64 	%p186, %fd1213, 0d0000000000000000;
	add.f64 	%fd1214, %fd1213, 0d41EFFFF4D7600000;
	selp.f64 	%fd1215, %fd1214, %fd1213, %p186;
	mul.f64 	%fd1216, %fd1117, %fd1208;
	div.rn.f64 	%fd1217, %fd1216, 0d41EFFFF4D7600000;
	cvt.rmi.f64.f64 	%fd1218, %fd1217;
	mul.f64 	%fd1219, %fd1218, 0d41EFFFF4D7600000;
	sub.f64 	%fd1220, %fd1216, %fd1219;
	setp.lt.f64 	%p187, %fd1220, 0d0000000000000000;
	add.f64 	%fd1221, %fd1220, 0d41EFFFF4D7600000;
	selp.f64 	%fd1222, %fd1221, %fd1220, %p187;
	fma.rn.f64 	%fd1223, %fd1215, 0d4100000000000000, %fd1222;
	div.rn.f64 	%fd1224, %fd1223, 0d41EFFFF4D7600000;
	cvt.rmi.f64.f64 	%fd1225, %fd1224;
	mul.f64 	%fd1226, %fd1225, 0d41EFFFF4D7600000;
	sub.f64 	%fd1227, %fd1223, %fd1226;
	setp.lt.f64 	%p188, %fd1227, 0d0000000000000000;
	add.f64 	%fd1228, %fd1227, 0d41EFFFF4D7600000;
	selp.f64 	%fd1229, %fd1228, %fd1227, %p188;
	setp.lt.f64 	%p189, %fd1229, 0d0000000000000000;
	add.f64 	%fd1230, %fd1229, 0d41EFFFF4D7600000;
	selp.f64 	%fd1231, %fd1230, %fd1229, %p189;
	cvt.rn.f64.u32 	%fd1232, %r144;
	mul.f64 	%fd1233, %fd1120, %fd1232;
	div.rn.f64 	%fd1234, %fd1233, 0d41EFFFF4D7600000;
	cvt.rmi.f64.f64 	%fd1235, %fd1234;
	mul.f64 	%fd1236, %fd1235, 0d41EFFFF4D7600000;
	sub.f64 	%fd1237, %fd1233, %fd1236;
	setp.lt.f64 	%p190, %fd1237, 0d0000000000000000;
	add.f64 	%fd1238, %fd1237, 0d41EFFFF4D7600000;
	selp.f64 	%fd1239, %fd1238, %fd1237, %p190;
	mul.f64 	%fd1240, %fd1122, %fd1232;
	div.rn.f64 	%fd1241, %fd1240, 0d41EFFFF4D7600000;
	cvt.rmi.f64.f64 	%fd1242, %fd1241;
	mul.f64 	%fd1243, %fd1242, 0d41EFFFF4D7600000;
	sub.f64 	%fd1244, %fd1240, %fd1243;
	setp.lt.f64 	%p191, %fd1244, 0d0000000000000000;
	add.f64 	%fd1245, %fd1244, 0d41EFFFF4D7600000;
	selp.f64 	%fd1246, %fd1245, %fd1244, %p191;
	fma.rn.f64 	%fd1247, %fd1239, 0d4100000000000000, %fd1246;
	div.rn.f64 	%fd1248, %fd1247, 0d41EFFFF4D7600000;
	cvt.rmi.f64.f64 	%fd1249, %fd1248;
	mul.f64 	%fd1250, %fd1249, 0d41EFFFF4D7600000;
	sub.f64 	%fd1251, %fd1247, %fd1250;
	setp.lt.f64 	%p192, %fd1251, 0d0000000000000000;
	add.f64 	%fd1252, %fd1251, 0d41EFFFF4D7600000;
	selp.f64 	%fd1253, %fd1252, %fd1251, %p192;
	setp.lt.f64 	%p193, %fd1253, 0d0000000000000000;
	add.f64 	%fd1254, %fd1253, 0d41EFFFF4D7600000;
	selp.f64 	%fd1255, %fd1254, %fd1253, %p193;
	add.f64 	%fd1256, %fd1231, %fd1255;
	cvt.rn.f64.u32 	%fd1257, %r141;
	mul.f64 	%fd1258, %fd1125, %fd1257;
	div.rn.f64 	%fd1259, %fd1258, 0d41EFFFF4D7600000;
	cvt.rmi.f64.f64 	%fd1260, %fd1259;
	mul.f64 	%fd1261, %fd1260, 0d41EFFFF4D7600000;
	sub.f64 	%fd1262, %fd1258, %fd1261;
	setp.lt.f64 	%p194, %fd1262, 0d0000000000000000;
	add.f64 	%fd1263, %fd1262, 0d41EFFFF4D7600000;
	selp.f64 	%fd1264, %fd1263, %fd1262, %p194;
	mul.f64 	%fd1265, %fd1127, %fd1257;
	div.rn.f64 	%fd1266, %fd1265, 0d41EFFFF4D7600000;
	cvt.rmi.f64.f64 	%fd1267, %fd1266;
	mul.f64 	%fd1268, %fd1267, 0d41EFFFF4D7600000;
	sub.f64 	%fd1269, %fd1265, %fd1268;
	setp.lt.f64 	%p195, %fd1269, 0d0000000000000000;
	add.f64 	%fd1270, %fd1269, 0d41EFFFF4D7600000;
	selp.f64 	%fd1271, %fd1270, %fd1269, %p195;
	fma.rn.f64 	%fd1272, %fd1264, 0d4100000000000000, %fd1271;
	div.rn.f64 	%fd1273, %fd1272, 0d41EFFFF4D7600000;
	cvt.rmi.f64.f64 	%fd1274, %fd1273;
	mul.f64 	%fd1275, %fd1274, 0d41EFFFF4D7600000;
	sub.f64 	%fd1276, %fd1272, %fd1275;
	setp.lt.f64 	%p196, %fd1276, 0d0000000000000000;
	add.f64 	%fd1277, %fd1276, 0d41EFFFF4D7600000;
	selp.f64 	%fd1278, %fd1277, %fd1276, %p196;
	setp.lt.f64 	%p197, %fd1278, 0d0000000000000000;
	add.f64 	%fd1279, %fd1278, 0d41EFFFF4D7600000;
	selp.f64 	%fd1280, %fd1279, %fd1278, %p197;
	add.f64 	%fd1281, %fd1256, %fd1280;
	div.rn.f64 	%fd1282, %fd1281, 0d41EFFFF4D7600000;
	cvt.rmi.f64.f64 	%fd1283, %fd1282;
	mul.f64 	%fd1284, %fd1283, 0d41EFFFF4D7600000;
	sub.f64 	%fd1285, %fd1281, %fd1284;
	setp.lt.f64 	%p198, %fd1285, 0d0000000000000000;
	add.f64 	%fd1286, %fd1285, 0d41EFFFF4D7600000;
	selp.f64 	%fd1287, %fd1286, %fd1285, %p198;
	cvt.rn.f64.u32 	%fd1288, %r146;
	mul.f64 	%fd1289, %fd1115, %fd1288;
	div.rn.f64 	%fd1290, %fd1289, 0d41EFFFF4D7600000;
	cvt.rmi.f64.f64 	%fd1291, %fd1290;
	mul.f64 	%fd1292, %fd1291, 0d41EFFFF4D7600000;
	sub.f64 	%fd1293, %fd1289, %fd1292;
	setp.lt.f64 	%p199, %fd1293, 0d0000000000000000;
	add.f64 	%fd1294, %fd1293, 0d41EFFFF4D7600000;
	selp.f64 	%fd1295, %fd1294, %fd1293, %p199;
	mul.f64 	%fd1296, %fd1117, %fd1288;
	div.rn.f64 	%fd1297, %fd1296, 0d41EFFFF4D7600000;
	cvt.rmi.f64.f64 	%fd1298, %fd1297;
	mul.f64 	%fd1299, %fd1298, 0d41EFFFF4D7600000;
	sub.f64 	%fd1300, %fd1296, %fd1299;
	setp.lt.f64 	%p200, %fd1300, 0d0000000000000000;
	add.f64 	%fd1301, %fd1300, 0d41EFFFF4D7600000;
	selp.f64 	%fd1302, %fd1301, %fd1300, %p200;
	fma.rn.f64 	%fd1303, %fd1295, 0d4100000000000000, %fd1302;
	div.rn.f64 	%fd1304, %fd1303, 0d41EFFFF4D7600000;
	cvt.rmi.f64.f64 	%fd1305, %fd1304;
	mul.f64 	%fd1306, %fd1305, 0d41EFFFF4D7600000;
	sub.f64 	%fd1307, %fd1303, %fd1306;
	setp.lt.f64 	%p201, %fd1307, 0d0000000000000000;
	add.f64 	%fd1308, %fd1307, 0d41EFFFF4D7600000;
	selp.f64 	%fd1309, %fd1308, %fd1307, %p201;
	setp.lt.f64 	%p202, %fd1309, 0d0000000000000000;
	add.f64 	%fd1310, %fd1309, 0d41EFFFF4D7600000;
	selp.f64 	%fd1311, %fd1310, %fd1309, %p202;
	cvt.rn.f64.u32 	%fd1312, %r143;
	mul.f64 	%fd1313, %fd1120, %fd1312;
	div.rn.f64 	%fd1314, %fd1313, 0d41EFFFF4D7600000;
	cvt.rmi.f64.f64 	%fd1315, %fd1314;
	mul.f64 	%fd1316, %fd1315, 0d41EFFFF4D7600000;
	sub.f64 	%fd1317, %fd1313, %fd1316;
	setp.lt.f64 	%p203, %fd1317, 0d0000000000000000;
	add.f64 	%fd1318, %fd1317, 0d41EFFFF4D7600000;
	selp.f64 	%fd1319, %fd1318, %fd1317, %p203;
	mul.f64 	%fd1320, %fd1122, %fd1312;
	div.rn.f64 	%fd1321, %fd1320, 0d41EFFFF4D7600000;
	cvt.rmi.f64.f64 	%fd1322, %fd1321;
	mul.f64 	%fd1323, %fd1322, 0d41EFFFF4D7600000;
	sub.f64 	%fd1324, %fd1320, %fd1323;
	setp.lt.f64 	%p204, %fd1324, 0d0000000000000000;
	add.f64 	%fd1325, %fd1324, 0d41EFFFF4D7600000;
	selp.f64 	%fd1326, %fd1325, %fd1324, %p204;
	fma.rn.f64 	%fd1327, %fd1319, 0d4100000000000000, %fd1326;
	div.rn.f64 	%fd1328, %fd1327, 0d41EFFFF4D7600000;
	cvt.rmi.f64.f64 	%fd1329, %fd1328;
	mul.f64 	%fd1330, %fd1329, 0d41EFFFF4D7600000;
	sub.f64 	%fd1331, %fd1327, %fd1330;
	setp.lt.f64 	%p205, %fd1331, 0d0000000000000000;
	add.f64 	%fd1332, %fd1331, 0d41EFFFF4D7600000;
	selp.f64 	%fd1333, %fd1332, %fd1331, %p205;
	setp.lt.f64 	%p206, %fd1333, 0d0000000000000000;
	add.f64 	%fd1334, %fd1333, 0d41EFFFF4D7600000;
	selp.f64 	%fd1335, %fd1334, %fd1333, %p206;
	add.f64 	%fd1336, %fd1311, %fd1335;
	cvt.rn.f64.u32 	%fd1337, %r140;
	mul.f64 	%fd1338, %fd1125, %fd1337;
	div.rn.f64 	%fd1339, %fd1338, 0d41EFFFF4D7600000;
	cvt.rmi.f64.f64 	%fd1340, %fd1339;
	mul.f64 	%fd1341, %fd1340, 0d41EFFFF4D7600000;
	sub.f64 	%fd1342, %fd1338, %fd1341;
	setp.lt.f64 	%p207, %fd1342, 0d0000000000000000;
	add.f64 	%fd1343, %fd1342, 0d41EFFFF4D7600000;
	selp.f64 	%fd1344, %fd1343, %fd1342, %p207;
	mul.f64 	%fd1345, %fd1127, %fd1337;
	div.rn.f64 	%fd1346, %fd1345, 0d41EFFFF4D7600000;
	cvt.rmi.f64.f64 	%fd1347, %fd1346;
	mul.f64 	%fd1348, %fd1347, 0d41EFFFF4D7600000;
	sub.f64 	%fd1349, %fd1345, %fd1348;
	setp.lt.f64 	%p208, %fd1349, 0d0000000000000000;
	add.f64 	%fd1350, %fd1349, 0d41EFFFF4D7600000;
	selp.f64 	%fd1351, %fd1350, %fd1349, %p208;
	fma.rn.f64 	%fd1352, %fd1344, 0d4100000000000000, %fd1351;
	div.rn.f64 	%fd1353, %fd1352, 0d41EFFFF4D7600000;
	cvt.rmi.f64.f64 	%fd1354, %fd1353;
	mul.f64 	%fd1355, %fd1354, 0d41EFFFF4D7600000;
	sub.f64 	%fd1356, %fd1352, %fd1355;
	setp.lt.f64 	%p209, %fd1356, 0d0000000000000000;
	add.f64 	%fd1357, %fd1356, 0d41EFFFF4D7600000;
	selp.f64 	%fd1358, %fd1357, %fd1356, %p209;
	setp.lt.f64 	%p210, %fd1358, 0d0000000000000000;
	add.f64 	%fd1359, %fd1358, 0d41EFFFF4D7600000;
	selp.f64 	%fd1360, %fd1359, %fd1358, %p210;
	add.f64 	%fd1361, %fd1336, %fd1360;
	div.rn.f64 	%fd1362, %fd1361, 0d41EFFFF4D7600000;
	cvt.rmi.f64.f64 	%fd1363, %fd1362;
	mul.f64 	%fd1364, %fd1363, 0d41EFFFF4D7600000;
	sub.f64 	%fd1365, %fd1361, %fd1364;
	setp.lt.f64 	%p211, %fd1365, 0d0000000000000000;
	add.f64 	%fd1366, %fd1365, 0d41EFFFF4D7600000;
	selp.f64 	%fd1367, %fd1366, %fd1365, %p211;
	ld.global.u32 	%r91, [%rd19+12];
	cvt.rn.f64.u32 	%fd1368, %r91;
	mul.f64 	%fd1369, %fd1368, 0d3EE0000000000000;
	cvt.rmi.f64.f64 	%fd1370, %fd1369;
	mul.f64 	%fd1371, %fd1370, 0d4100000000000000;
	sub.f64 	%fd1372, %fd1368, %fd1371;
	ld.global.u32 	%r92, [%rd19+16];
	cvt.rn.f64.u32 	%fd1373, %r92;
	mul.f64 	%fd1374, %fd1373, 0d3EE0000000000000;
	cvt.rmi.f64.f64 	%fd1375, %fd1374;
	mul.f64 	%fd1376, %fd1375, 0d4100000000000000;
	sub.f64 	%fd1377, %fd1373, %fd1376;
	ld.global.u32 	%r93, [%rd19+20];
	cvt.rn.f64.u32 	%fd1378, %r93;
	mul.f64 	%fd1379, %fd1378, 0d3EE0000000000000;
	cvt.rmi.f64.f64 	%fd1380, %fd1379;
	mul.f64 	%fd1381, %fd1380, 0d4100000000000000;
	sub.f64 	%fd1382, %fd1378, %fd1381;
	mul.f64 	%fd1383, %fd1370, %fd1128;
	div.rn.f64 	%fd1384, %fd1383, 0d41EFFFF4D7600000;
	cvt.rmi.f64.f64 	%fd1385, %fd1384;
	mul.f64 	%fd1386, %fd1385, 0d41EFFFF4D7600000;
	sub.f64 	%fd1387, %fd1383, %fd1386;
	setp.lt.f64 	%p212, %fd1387, 0d0000000000000000;
	add.f64 	%fd1388, %fd1387, 0d41EFFFF4D7600000;
	selp.f64 	%fd1389, %fd1388, %fd1387, %p212;
	mul.f64 	%fd1390, %fd1372, %fd1128;
	div.rn.f64 	%fd1391, %fd1390, 0d41EFFFF4D7600000;
	cvt.rmi.f64.f64 	%fd1392, %fd1391;
	mul.f64 	%fd1393, %fd1392, 0d41EFFFF4D7600000;
	sub.f64 	%fd1394, %fd1390, %fd1393;
	setp.lt.f64 	%p213, %fd1394, 0d0000000000000000;
	add.f64 	%fd1395, %fd1394, 0d41EFFFF4D7600000;
	selp.f64 	%fd1396, %fd1395, %fd1394, %p213;
	fma.rn.f64 	%fd1397, %fd1389, 0d4100000000000000, %fd1396;
	div.rn.f64 	%fd1398, %fd1397, 0d41EFFFF4D7600000;
	cvt.rmi.f64.f64 	%fd1399, %fd1398;
	mul.f64 	%fd1400, %fd1399, 0d41EFFFF4D7600000;
	sub.f64 	%fd1401, %fd1397, %fd1400;
	setp.lt.f64 	%p214, %fd1401, 0d0000000000000000;
	add.f64 	%fd1402, %fd1401, 0d41EFFFF4D7600000;
	selp.f64 	%fd1403, %fd1402, %fd1401, %p214;
	setp.lt.f64 	%p215, %fd1403, 0d0000000000000000;
	add.f64 	%fd1404, %fd1403, 0d41EFFFF4D7600000;
	selp.f64 	%fd1405, %fd1404, %fd1403, %p215;
	mul.f64 	%fd1406, %fd1375, %fd1152;
	div.rn.f64 	%fd1407, %fd1406, 0d41EFFFF4D7600000;
	cvt.rmi.f64.f64 	%fd1408, %fd1407;
	mul.f64 	%fd1409, %fd1408, 0d41EFFFF4D7600000;
	sub.f64 	%fd1410, %fd1406, %fd1409;
	setp.lt.f64 	%p216, %fd1410, 0d0000000000000000;
	add.f64 	%fd1411, %fd1410, 0d41EFFFF4D7600000;
	selp.f64 	%fd1412, %fd1411, %fd1410, %p216;
	mul.f64 	%fd1413, %fd1377, %fd1152;
	div.rn.f64 	%fd1414, %fd1413, 0d41EFFFF4D7600000;
	cvt.rmi.f64.f64 	%fd1415, %fd1414;
	mul.f64 	%fd1416, %fd1415, 0d41EFFFF4D7600000;
	sub.f64 	%fd1417, %fd1413, %fd1416;
	setp.lt.f64 	%p217, %fd1417, 0d0000000000000000;
	add.f64 	%fd1418, %fd1417, 0d41EFFFF4D7600000;
	selp.f64 	%fd1419, %fd1418, %fd1417, %p217;
	fma.rn.f64 	%fd1420, %fd1412, 0d4100000000000000, %fd1419;
	div.rn.f64 	%fd1421, %fd1420, 0d41EFFFF4D7600000;
	cvt.rmi.f64.f64 	%fd1422, %fd1421;
	mul.f64 	%fd1423, %fd1422, 0d41EFFFF4D7600000;
	sub.f64 	%fd1424, %fd1420, %fd1423;
	setp.lt.f64 	%p218, %fd1424, 0d0000000000000000;
	add.f64 	%fd1425, %fd1424, 0d41EFFFF4D7600000;
	selp.f64 	%fd1426, %fd1425, %fd1424, %p218;
	setp.lt.f64 	%p219, %fd1426, 0d0000000000000000;
	add.f64 	%fd1427, %fd1426, 0d41EFFFF4D7600000;
	selp.f64 	%fd1428, %fd1427, %fd1426, %p219;
	add.f64 	%fd1429, %fd1405, %fd1428;
	mul.f64 	%fd1430, %fd1380, %fd1177;
	div.rn.f64 	%fd1431, %fd1430, 0d41EFFFF4D7600000;
	cvt.rmi.f64.f64 	%fd1432, %fd1431;
	mul.f64 	%fd1433, %fd1432, 0d41EFFFF4D7600000;
	sub.f64 	%fd1434, %fd1430, %fd1433;
	setp.lt.f64 	%p220, %fd1434, 0d0000000000000000;
	add.f64 	%fd1435, %fd1434, 0d41EFFFF4D7600000;
	selp.f64 	%fd1436, %fd1435, %fd1434, %p220;
	mul.f64 	%fd1437, %fd1382, %fd1177;
	div.rn.f64 	%fd1438, %fd1437, 0d41EFFFF4D7600000;
	cvt.rmi.f64.f64 	%fd1439, %fd1438;
	mul.f64 	%fd1440, %fd1439, 0d41EFFFF4D7600000;
	sub.f64 	%fd1441, %fd1437, %fd1440;
	setp.lt.f64 	%p221, %fd1441, 0d0000000000000000;
	add.f64 	%fd1442, %fd1441, 0d41EFFFF4D7600000;
	selp.f64 	%fd1443, %fd1442, %fd1441, %p221;
	fma.rn.f64 	%fd1444, %fd1436, 0d4100000000000000, %fd1443;
	div.rn.f64 	%fd1445, %fd1444, 0d41EFFFF4D7600000;
	cvt.rmi.f64.f64 	%fd1446, %fd1445;
	mul.f64 	%fd1447, %fd1446, 0d41EFFFF4D7600000;
	sub.f64 	%fd1448, %fd1444, %fd1447;
	setp.lt.f64 	%p222, %fd1448, 0d0000000000000000;
	add.f64 	%fd1449, %fd1448, 0d41EFFFF4D7600000;
	selp.f64 	%fd1450, %fd1449, %fd1448, %p222;
	setp.lt.f64 	%p223, %fd1450, 0d0000000000000000;
	add.f64 	%fd1451, %fd1450, 0d41EFFFF4D7600000;
	selp.f64 	%fd1452, %fd1451, %fd1450, %p223;
	add.f64 	%fd1453, %fd1429, %fd1452;
	div.rn.f64 	%fd1454, %fd1453, 0d41EFFFF4D7600000;
	cvt.rmi.f64.f64 	%fd1455, %fd1454;
	mul.f64 	%fd1456, %fd1455, 0d41EFFFF4D7600000;
	sub.f64 	%fd1457, %fd1453, %fd1456;
	setp.lt.f64 	%p224, %fd1457, 0d0000000000000000;
	add.f64 	%fd1458, %fd1457, 0d41EFFFF4D7600000;
	selp.f64 	%fd1459, %fd1458, %fd1457, %p224;
	mul.f64 	%fd1460, %fd1370, %fd1208;
	div.rn.f64 	%fd1461, %fd1460, 0d41EFFFF4D7600000;
	cvt.rmi.f64.f64 	%fd1462, %fd1461;
	mul.f64 	%fd1463, %fd1462, 0d41EFFFF4D7600000;
	sub.f64 	%fd1464, %fd1460, %fd1463;
	setp.lt.f64 	%p225, %fd1464, 0d0000000000000000;
	add.f64 	%fd1465, %fd1464, 0d41EFFFF4D7600000;
	selp.f64 	%fd1466, %fd1465, %fd1464, %p225;
	mul.f64 	%fd1467, %fd1372, %fd1208;
	div.rn.f64 	%fd1468, %fd1467, 0d41EFFFF4D7600000;
	cvt.rmi.f64.f64 	%fd1469, %fd1468;
	mul.f64 	%fd1470, %fd1469, 0d41EFFFF4D7600000;
	sub.f64 	%fd1471, %fd1467, %fd1470;
	setp.lt.f64 	%p226, %fd1471, 0d0000000000000000;
	add.f64 	%fd1472, %fd1471, 0d41EFFFF4D7600000;
	selp.f64 	%fd1473, %fd1472, %fd1471, %p226;
	fma.rn.f64 	%fd1474, %fd1466, 0d4100000000000000, %fd1473;
	div.rn.f64 	%fd1475, %fd1474, 0d41EFFFF4D7600000;
	cvt.rmi.f64.f64 	%fd1476, %fd1475;
	mul.f64 	%fd1477, %fd1476, 0d41EFFFF4D7600000;
	sub.f64 	%fd1478, %fd1474, %fd1477;
	setp.lt.f64 	%p227, %fd1478, 0d0000000000000000;
	add.f64 	%fd1479, %fd1478, 0d41EFFFF4D7600000;
	selp.f64 	%fd1480, %fd1479, %fd1478, %p227;
	setp.lt.f64 	%p228, %fd1480, 0d0000000000000000;
	add.f64 	%fd1481, %fd1480, 0d41EFFFF4D7600000;
	selp.f64 	%fd1482, %fd1481, %fd1480, %p228;
	mul.f64 	%fd1483, %fd1375, %fd1232;
	div.rn.f64 	%fd1484, %fd1483, 0d41EFFFF4D7600000;
	cvt.rmi.f64.f64 	%fd1485, %fd1484;
	mul.f64 	%fd1486, %fd1485, 0d41EFFFF4D7600000;
	sub.f64 	%fd1487, %fd1483, %fd1486;
	setp.lt.f64 	%p229, %fd1487, 0d0000000000000000;
	add.f64 	%fd1488, %fd1487, 0d41EFFFF4D7600000;
	selp.f64 	%fd1489, %fd1488, %fd1487, %p229;
	mul.f64 	%fd1490, %fd1377, %fd1232;
	div.rn.f64 	%fd1491, %fd1490, 0d41EFFFF4D7600000;
	cvt.rmi.f64.f64 	%fd1492, %fd1491;
	mul.f64 	%fd1493, %fd1492, 0d41EFFFF4D7600000;
	sub.f64 	%fd1494, %fd1490, %fd1493;
	setp.lt.f64 	%p230, %fd1494, 0d0000000000000000;
	add.f64 	%fd1495, %fd1494, 0d41EFFFF4D7600000;
	selp.f64 	%fd1496, %fd1495, %fd1494, %p230;
	fma.rn.f64 	%fd1497, %fd1489, 0d4100000000000000, %fd1496;
	div.rn.f64 	%fd1498, %fd1497, 0d41EFFFF4D7600000;
	cvt.rmi.f64.f64 	%fd1499, %fd1498;
	mul.f64 	%fd1500, %fd1499, 0d41EFFFF4D7600000;
	sub.f64 	%fd1501, %fd1497, %fd1500;
	setp.lt.f64 	%p231, %fd1501, 0d0000000000000000;
	add.f64 	%fd1502, %fd1501, 0d41EFFFF4D7600000;
	selp.f64 	%fd1503, %fd1502, %fd1501, %p231;
	setp.lt.f64 	%p232, %fd1503, 0d0000000000000000;
	add.f64 	%fd1504, %fd1503, 0d41EFFFF4D7600000;
	selp.f64 	%fd1505, %fd1504, %fd1503, %p232;
	add.f64 	%fd1506, %fd1482, %fd1505;
	mul.f64 	%fd1507, %fd1380, %fd1257;
	div.rn.f64 	%fd1508, %fd1507, 0d41EFFFF4D7600000;
	cvt.rmi.f64.f64 	%fd1509, %fd1508;
	mul.f64 	%fd1510, %fd1509, 0d41EFFFF4D7600000;
	sub.f64 	%fd1511, %fd1507, %fd1510;
	setp.lt.f64 	%p233, %fd1511, 0d0000000000000000;
	add.f64 	%fd1512, %fd1511, 0d41EFFFF4D7600000;
	selp.f64 	%fd1513, %fd1512, %fd1511, %p233;
	mul.f64 	%fd1514, %fd1382, %fd1257;
	div.rn.f64 	%fd1515, %fd1514, 0d41EFFFF4D7600000;
	cvt.rmi.f64.f64 	%fd1516, %fd1515;
	mul.f64 	%fd1517, %fd1516, 0d41EFFFF4D7600000;
	sub.f64 	%fd1518, %fd1514, %fd1517;
	setp.lt.f64 	%p234, %fd1518, 0d0000000000000000;
	add.f64 	%fd1519, %fd1518, 0d41EFFFF4D7600000;
	selp.f64 	%fd1520, %fd1519, %fd1518, %p234;
	fma.rn.f64 	%fd1521, %fd1513, 0d4100000000000000, %fd1520;
	div.rn.f64 	%fd1522, %fd1521, 0d41EFFFF4D7600000;
	cvt.rmi.f64.f64 	%fd1523, %fd1522;
	mul.f64 	%fd1524, %fd1523, 0d41EFFFF4D7600000;
	sub.f64 	%fd1525, %fd1521, %fd1524;
	setp.lt.f64 	%p235, %fd1525, 0d0000000000000000;
	add.f64 	%fd1526, %fd1525, 0d41EFFFF4D7600000;
	selp.f64 	%fd1527, %fd1526, %fd1525, %p235;
	setp.lt.f64 	%p236, %fd1527, 0d0000000000000000;
	add.f64 	%fd1528, %fd1527, 0d41EFFFF4D7600000;
	selp.f64 	%fd1529, %fd1528, %fd1527, %p236;
	add.f64 	%fd1530, %fd1506, %fd1529;
	div.rn.f64 	%fd1531, %fd1530, 0d41EFFFF4D7600000;
	cvt.rmi.f64.f64 	%fd1532, %fd1531;
	mul.f64 	%fd1533, %fd1532, 0d41EFFFF4D7600000;
	sub.f64 	%fd1534, %fd1530, %fd1533;
	setp.lt.f64 	%p237, %fd1534, 0d0000000000000000;
	add.f64 	%fd1535, %fd1534, 0d41EFFFF4D7600000;
	selp.f64 	%fd1536, %fd1535, %fd1534, %p237;
	mul.f64 	%fd1537, %fd1370, %fd1288;
	div.rn.f64 	%fd1538, %fd1537, 0d41EFFFF4D7600000;
	cvt.rmi.f64.f64 	%fd1539, %fd1538;
	mul.f64 	%fd1540, %fd1539, 0d41EFFFF4D7600000;
	sub.f64 	%fd1541, %fd1537, %fd1540;
	setp.lt.f64 	%p238, %fd1541, 0d0000000000000000;
	add.f64 	%fd1542, %fd1541, 0d41EFFFF4D7600000;
	selp.f64 	%fd1543, %fd1542, %fd1541, %p238;
	mul.f64 	%fd1544, %fd1372, %fd1288;
	div.rn.f64 	%fd1545, %fd1544, 0d41EFFFF4D7600000;
	cvt.rmi.f64.f64 	%fd1546, %fd1545;
	mul.f64 	%fd1547, %fd1546, 0d41EFFFF4D7600000;
	sub.f64 	%fd1548, %fd1544, %fd1547;
	setp.lt.f64 	%p239, %fd1548, 0d0000000000000000;
	add.f64 	%fd1549, %fd1548, 0d41EFFFF4D7600000;
	selp.f64 	%fd1550, %fd1549, %fd1548, %p239;
	fma.rn.f64 	%fd1551, %fd1543, 0d4100000000000000, %fd1550;
	div.rn.f64 	%fd1552, %fd1551, 0d41EFFFF4D7600000;
	cvt.rmi.f64.f64 	%fd1553, %fd1552;
	mul.f64 	%fd1554, %fd1553, 0d41EFFFF4D7600000;
	sub.f64 	%fd1555, %fd1551, %fd1554;
	setp.lt.f64 	%p240, %fd1555, 0d0000000000000000;
	add.f64 	%fd1556, %fd1555, 0d41EFFFF4D7600000;
	selp.f64 	%fd1557, %fd1556, %fd1555, %p240;
	setp.lt.f64 	%p241, %fd1557, 0d0000000000000000;
	add.f64 	%fd1558, %fd1557, 0d41EFFFF4D7600000;
	selp.f64 	%fd1559, %fd1558, %fd1557, %p241;
	mul.f64 	%fd1560, %fd1375, %fd1312;
	div.rn.f64 	%fd1561, %fd1560, 0d41EFFFF4D7600000;
	cvt.rmi.f64.f64 	%fd1562, %fd1561;
	mul.f64 	%fd1563, %fd1562, 0d41EFFFF4D7600000;
	sub.f64 	%fd1564, %fd1560, %fd1563;
	setp.lt.f64 	%p242, %fd1564, 0d0000000000000000;
	add.f64 	%fd1565, %fd1564, 0d41EFFFF4D7600000;
	selp.f64 	%fd1566, %fd1565, %fd1564, %p242;
	mul.f64 	%fd1567, %fd1377, %fd1312;
	div.rn.f64 	%fd1568, %fd1567, 0d41EFFFF4D7600000;
	cvt.rmi.f64.f64 	%fd1569, %fd1568;
	mul.f64 	%fd1570, %fd1569, 0d41EFFFF4D7600000;
	sub.f64 	%fd1571, %fd1567, %fd1570;
	setp.lt.f64 	%p243, %fd1571, 0d0000000000000000;
	add.f64 	%fd1572, %fd1571, 0d41EFFFF4D7600000;
	selp.f64 	%fd1573, %fd1572, %fd1571, %p243;
	fma.rn.f64 	%fd1574, %fd1566, 0d4100000000000000, %fd1573;
	div.rn.f64 	%fd1575, %fd1574, 0d41EFFFF4D7600000;
	cvt.rmi.f64.f64 	%fd1576, %fd1575;
	mul.f64 	%fd1577, %fd1576, 0d41EFFFF4D7600000;
	sub.f64 	%fd1578, %fd1574, %fd1577;
	setp.lt.f64 	%p244, %fd1578, 0d0000000000000000;
	add.f64 	%fd1579, %fd1578, 0d41EFFFF4D7600000;
	selp.f64 	%fd1580, %fd1579, %fd1578, %p244;
	setp.lt.f64 	%p245, %fd1580, 0d0000000000000000;
	add.f64 	%fd1581, %fd1580, 0d41EFFFF4D7600000;
	selp.f64 	%fd1582, %fd1581, %fd1580, %p245;
	add.f64 	%fd1583, %fd1559, %fd1582;
	mul.f64 	%fd1584, %fd1380, %fd1337;
	div.rn.f64 	%fd1585, %fd1584, 0d41EFFFF4D7600000;
	cvt.rmi.f64.f64 	%fd1586, %fd1585;
	mul.f64 	%fd1587, %fd1586, 0d41EFFFF4D7600000;
	sub.f64 	%fd1588, %fd1584, %fd1587;
	setp.lt.f64 	%p246, %fd1588, 0d0000000000000000;
	add.f64 	%fd1589, %fd1588, 0d41EFFFF4D7600000;
	selp.f64 	%fd1590, %fd1589, %fd1588, %p246;
	mul.f64 	%fd1591, %fd1382, %fd1337;
	div.rn.f64 	%fd1592, %fd1591, 0d41EFFFF4D7600000;
	cvt.rmi.f64.f64 	%fd1593, %fd1592;
	mul.f64 	%fd1594, %fd1593, 0d41EFFFF4D7600000;
	sub.f64 	%fd1595, %fd1591, %fd1594;
	setp.lt.f64 	%p247, %fd1595, 0d0000000000000000;
	add.f64 	%fd1596, %fd1595, 0d41EFFFF4D7600000;
	selp.f64 	%fd1597, %fd1596, %fd1595, %p247;
	fma.rn.f64 	%fd1598, %fd1590, 0d4100000000000000, %fd1597;
	div.rn.f64 	%fd1599, %fd1598, 0d41EFFFF4D7600000;
	cvt.rmi.f64.f64 	%fd1600, %fd1599;
	mul.f64 	%fd1601, %fd1600, 0d41EFFFF4D7600000;
	sub.f64 	%fd1602, %fd1598, %fd1601;
	setp.lt.f64 	%p248, %fd1602, 0d0000000000000000;
	add.f64 	%fd1603, %fd1602, 0d41EFFFF4D7600000;
	selp.f64 	%fd1604, %fd1603, %fd1602, %p248;
	setp.lt.f64 	%p249, %fd1604, 0d0000000000000000;
	add.f64 	%fd1605, %fd1604, 0d41EFFFF4D7600000;
	selp.f64 	%fd1606, %fd1605, %fd1604, %p249;
	add.f64 	%fd1607, %fd1583, %fd1606;
	div.rn.f64 	%fd1608, %fd1607, 0d41EFFFF4D7600000;
	cvt.rmi.f64.f64 	%fd1609, %fd1608;
	mul.f64 	%fd1610, %fd1609, 0d41EFFFF4D7600000;
	sub.f64 	%fd1611, %fd1607, %fd1610;
	setp.lt.f64 	%p250, %fd1611, 0d0000000000000000;
	add.f64 	%fd1612, %fd1611, 0d41EFFFF4D7600000;
	selp.f64 	%fd1613, %fd1612, %fd1611, %p250;
	ld.global.u32 	%r94, [%rd19+24];
	cvt.rn.f64.u32 	%fd1614, %r94;
	mul.f64 	%fd1615, %fd1614, 0d3EE0000000000000;
	cvt.rmi.f64.f64 	%fd1616, %fd1615;
	mul.f64 	%fd1617, %fd1616, 0d4100000000000000;
	sub.f64 	%fd1618, %fd1614, %fd1617;
	ld.global.u32 	%r95, [%rd19+28];
	cvt.rn.f64.u32 	%fd1619, %r95;
	mul.f64 	%fd1620, %fd1619, 0d3EE0000000000000;
	cvt.rmi.f64.f64 	%fd1621, %fd1620;
	mul.f64 	%fd1622, %fd1621, 0d4100000000000000;
	sub.f64 	%fd1623, %fd1619, %fd1622;
	ld.global.u32 	%r96, [%rd19+32];
	cvt.rn.f64.u32 	%fd1624, %r96;
	mul.f64 	%fd1625, %fd1624, 0d3EE0000000000000;
	cvt.rmi.f64.f64 	%fd1626, %fd1625;
	mul.f64 	%fd1627, %fd1626, 0d4100000000000000;
	sub.f64 	%fd1628, %fd1624, %fd1627;
	mul.f64 	%fd1629, %fd1616, %fd1128;
	div.rn.f64 	%fd1630, %fd1629, 0d41EFFFF4D7600000;
	cvt.rmi.f64.f64 	%fd1631, %fd1630;
	mul.f64 	%fd1632, %fd1631, 0d41EFFFF4D7600000;
	sub.f64 	%fd1633, %fd1629, %fd1632;
	setp.lt.f64 	%p251, %fd1633, 0d0000000000000000;
	add.f64 	%fd1634, %fd1633, 0d41EFFFF4D7600000;
	selp.f64 	%fd1635, %fd1634, %fd1633, %p251;
	mul.f64 	%fd1636, %fd1618, %fd1128;
	div.rn.f64 	%fd1637, %fd1636, 0d41EFFFF4D7600000;
	cvt.rmi.f64.f64 	%fd1638, %fd1637;
	mul.f64 	%fd1639, %fd1638, 0d41EFFFF4D7600000;
	sub.f64 	%fd1640, %fd1636, %fd1639;
	setp.lt.f64 	%p252, %fd1640, 0d0000000000000000;
	add.f64 	%fd1641, %fd1640, 0d41EFFFF4D7600000;
	selp.f64 	%fd1642, %fd1641, %fd1640, %p252;
	fma.rn.f64 	%fd1643, %fd1635, 0d4100000000000000, %fd1642;
	div.rn.f64 	%fd1644, %fd1643, 0d41EFFFF4D7600000;
	cvt.rmi.f64.f64 	%fd1645, %fd1644;
	mul.f64 	%fd1646, %fd1645, 0d41EFFFF4D7600000;
	sub.f64 	%fd1647, %fd1643, %fd1646;
	setp.lt.f64 	%p253, %fd1647, 0d0000000000000000;
	add.f64 	%fd1648, %fd1647, 0d41EFFFF4D7600000;
	selp.f64 	%fd1649, %fd1648, %fd1647, %p253;
	setp.lt.f64 	%p254, %fd1649, 0d0000000000000000;
	add.f64 	%fd1650, %fd1649, 0d41EFFFF4D7600000;
	selp.f64 	%fd1651, %fd1650, %fd1649, %p254;
	mul.f64 	%fd1652, %fd1621, %fd1152;
	div.rn.f64 	%fd1653, %fd1652, 0d41EFFFF4D7600000;
	cvt.rmi.f64.f64 	%fd1654, %fd1653;
	mul.f64 	%fd1655, %fd1654, 0d41EFFFF4D7600000;
	sub.f64 	%fd1656, %fd1652, %fd1655;
	setp.lt.f64 	%p255, %fd1656, 0d0000000000000000;
	add.f64 	%fd1657, %fd1656, 0d41EFFFF4D7600000;
	selp.f64 	%fd1658, %fd1657, %fd1656, %p255;
	mul.f64 	%fd1659, %fd1623, %fd1152;
	div.rn.f64 	%fd1660, %fd1659, 0d41EFFFF4D7600000;
	cvt.rmi.f64.f64 	%fd1661, %fd1660;
	mul.f64 	%fd1662, %fd1661, 0d41EFFFF4D7600000;
	sub.f64 	%fd1663, %fd1659, %fd1662;
	setp.lt.f64 	%p256, %fd1663, 0d0000000000000000;
	add.f64 	%fd1664, %fd1663, 0d41EFFFF4D7600000;
	selp.f64 	%fd1665, %fd1664, %fd1663, %p256;
	fma.rn.f64 	%fd1666, %fd1658, 0d4100000000000000, %fd1665;
	div.rn.f64 	%fd1667, %fd1666, 0d41EFFFF4D7600000;
	cvt.rmi.f64.f64 	%fd1668, %fd1667;
	mul.f64 	%fd1669, %fd1668, 0d41EFFFF4D7600000;
	sub.f64 	%fd1670, %fd1666, %fd1669;
	setp.lt.f64 	%p257, %fd1670, 0d0000000000000000;
	add.f64 	%fd1671, %fd1670, 0d41EFFFF4D7600000;
	selp.f64 	%fd1672, %fd1671, %fd1670, %p257;
	setp.lt.f64 	%p258, %fd1672, 0d0000000000000000;
	add.f64 	%fd1673, %fd1672, 0d41EFFFF4D7600000;
	selp.f64 	%fd1674, %fd1673, %fd1672, %p258;
	add.f64 	%fd1675, %fd1651, %fd1674;
	mul.f64 	%fd1676, %fd1626, %fd1177;
	div.rn.f64 	%fd1677, %fd1676, 0d41EFFFF4D7600000;
	cvt.rmi.f64.f64 	%fd1678, %fd1677;
	mul.f64 	%fd1679, %fd1678, 0d41EFFFF4D7600000;
	sub.f64 	%fd1680, %fd1676, %fd1679;
	setp.lt.f64 	%p259, %fd1680, 0d0000000000000000;
	add.f64 	%fd1681, %fd1680, 0d41EFFFF4D7600000;
	selp.f64 	%fd1682, %fd1681, %fd1680, %p259;
	mul.f64 	%fd1683, %fd1628, %fd1177;
	div.rn.f64 	%fd1684, %fd1683, 0d41EFFFF4D7600000;
	cvt.rmi.f64.f64 	%fd1685, %fd1684;
	mul.f64 	%fd1686, %fd1685, 0d41EFFFF4D7600000;
	sub.f64 	%fd1687, %fd1683, %fd1686;
	setp.lt.f64 	%p260, %fd1687, 0d0000000000000000;
	add.f64 	%fd1688, %fd1687, 0d41EFFFF4D7600000;
	selp.f64 	%fd1689, %fd1688, %fd1687, %p260;
	fma.rn.f64 	%fd1690, %fd1682, 0d4100000000000000, %fd1689;
	div.rn.f64 	%fd1691, %fd1690, 0d41EFFFF4D7600000;
	cvt.rmi.f64.f64 	%fd1692, %fd1691;
	mul.f64 	%fd1693, %fd1692, 0d41EFFFF4D7600000;
	sub.f64 	%fd1694, %fd1690, %fd1693;
	setp.lt.f64 	%p261, %fd1694, 0d0000000000000000;
	add.f64 	%fd1695, %fd1694, 0d41EFFFF4D7600000;
	selp.f64 	%fd1696, %fd1695, %fd1694, %p261;
	setp.lt.f64 	%p262, %fd1696, 0d0000000000000000;
	add.f64 	%fd1697, %fd1696, 0d41EFFFF4D7600000;
	selp.f64 	%fd1698, %fd1697, %fd1696, %p262;
	add.f64 	%fd1699, %fd1675, %fd1698;
	div.rn.f64 	%fd1700, %fd1699, 0d41EFFFF4D7600000;
	cvt.rmi.f64.f64 	%fd1701, %fd1700;
	mul.f64 	%fd1702, %fd1701, 0d41EFFFF4D7600000;
	sub.f64 	%fd1703, %fd1699, %fd1702;
	setp.lt.f64 	%p263, %fd1703, 0d0000000000000000;
	add.f64 	%fd1704, %fd1703, 0d41EFFFF4D7600000;
	selp.f64 	%fd1705, %fd1704, %fd1703, %p263;
	mul.f64 	%fd1706, %fd1616, %fd1208;
	div.rn.f64 	%fd1707, %fd1706, 0d41EFFFF4D7600000;
	cvt.rmi.f64.f64 	%fd1708, %fd1707;
	mul.f64 	%fd1709, %fd1708, 0d41EFFFF4D7600000;
	sub.f64 	%fd1710, %fd1706, %fd1709;
	setp.lt.f64 	%p264, %fd1710, 0d0000000000000000;
	add.f64 	%fd1711, %fd1710, 0d41EFFFF4D7600000;
	selp.f64 	%fd1712, %fd1711, %fd1710, %p264;
	mul.f64 	%fd1713, %fd1618, %fd1208;
	div.rn.f64 	%fd1714, %fd1713, 0d41EFFFF4D7600000;
	cvt.rmi.f64.f64 	%fd1715, %fd1714;
	mul.f64 	%fd1716, %fd1715, 0d41EFFFF4D7600000;
	sub.f64 	%fd1717, %fd1713, %fd1716;
	setp.lt.f64 	%p265, %fd1717, 0d0000000000000000;
	add.f64 	%fd1718, %fd1717, 0d41EFFFF4D7600000;
	selp.f64 	%fd1719, %fd1718, %fd1717, %p265;
	fma.rn.f64 	%fd1720, %fd1712, 0d4100000000000000, %fd1719;
	div.rn.f64 	%fd1721, %fd1720, 0d41EFFFF4D7600000;
	cvt.rmi.f64.f64 	%fd1722, %fd1721;
	mul.f64 	%fd1723, %fd1722, 0d41EFFFF4D7600000;
	sub.f64 	%fd1724, %fd1720, %fd1723;
	setp.lt.f64 	%p266, %fd1724, 0d0000000000000000;
	add.f64 	%fd1725, %fd1724, 0d41EFFFF4D7600000;
	selp.f64 	%fd1726, %fd1725, %fd1724, %p266;
	setp.lt.f64 	%p267, %fd1726, 0d0000000000000000;
	add.f64 	%fd1727, %fd1726, 0d41EFFFF4D7600000;
	selp.f64 	%fd1728, %fd1727, %fd1726, %p267;
	mul.f64 	%fd1729, %fd1621, %fd1232;
	div.rn.f64 	%fd1730, %fd1729, 0d41EFFFF4D7600000;
	cvt.rmi.f64.f64 	%fd1731, %fd1730;
	mul.f64 	%fd1732, %fd1731, 0d41EFFFF4D7600000;
	sub.f64 	%fd1733, %fd1729, %fd1732;
	setp.lt.f64 	%p268, %fd1733, 0d0000000000000000;
	add.f64 	%fd1734, %fd1733, 0d41EFFFF4D7600000;
	selp.f64 	%fd1735, %fd1734, %fd1733, %p268;
	mul.f64 	%fd1736, %fd1623, %fd1232;
	div.rn.f64 	%fd1737, %fd1736, 0d41EFFFF4D7600000;
	cvt.rmi.f64.f64 	%fd1738, %fd1737;
	mul.f64 	%fd1739, %fd1738, 0d41EFFFF4D7600000;
	sub.f64 	%fd1740, %fd1736, %fd1739;
	setp.lt.f64 	%p269, %fd1740, 0d0000000000000000;
	add.f64 	%fd1741, %fd1740, 0d41EFFFF4D7600000;
	selp.f64 	%fd1742, %fd1741, %fd1740, %p269;
	fma.rn.f64 	%fd1743, %fd1735, 0d4100000000000000, %fd1742;
	div.rn.f64 	%fd1744, %fd1743, 0d41EFFFF4D7600000;
	cvt.rmi.f64.f64 	%fd1745, %fd1744;
	mul.f64 	%fd1746, %fd1745, 0d41EFFFF4D7600000;
	sub.f64 	%fd1747, %fd1743, %fd1746;
	setp.lt.f64 	%p270, %fd1747, 0d0000000000000000;
	add.f64 	%fd1748, %fd1747, 0d41EFFFF4D7600000;
	selp.f64 	%fd1749, %fd1748, %fd1747, %p270;
	setp.lt.f64 	%p271, %fd1749, 0d0000000000000000;
	add.f64 	%fd1750, %fd1749, 0d41EFFFF4D7600000;
	selp.f64 	%fd1751, %fd1750, %fd1749, %p271;
	add.f64 	%fd1752, %fd1728, %fd1751;
	mul.f64 	%fd1753, %fd1626, %fd1257;
	div.rn.f64 	%fd1754, %fd1753, 0d41EFFFF4D7600000;
	cvt.rmi.f64.f64 	%fd1755, %fd1754;
	mul.f64 	%fd1756, %fd1755, 0d41EFFFF4D7600000;
	sub.f64 	%fd1757, %fd1753, %fd1756;
	setp.lt.f64 	%p272, %fd1757, 0d0000000000000000;
	add.f64 	%fd1758, %fd1757, 0d41EFFFF4D7600000;
	selp.f64 	%fd1759, %fd1758, %fd1757, %p272;
	mul.f64 	%fd1760, %fd1628, %fd1257;
	div.rn.f64 	%fd1761, %fd1760, 0d41EFFFF4D7600000;
	cvt.rmi.f64.f64 	%fd1762, %fd1761;
	mul.f64 	%fd1763, %fd1762, 0d41EFFFF4D7600000;
	sub.f64 	%fd1764, %fd1760, %fd1763;
	setp.lt.f64 	%p273, %fd1764, 0d0000000000000000;
	add.f64 	%fd1765, %fd1764, 0d41EFFFF4D7600000;
	selp.f64 	%fd1766, %fd1765, %fd1764, %p273;
	fma.rn.f64 	%fd1767, %fd1759, 0d4100000000000000, %fd1766;
	div.rn.f64 	%fd1768, %fd1767, 0d41EFFFF4D7600000;
	cvt.rmi.f64.f64 	%fd1769, %fd1768;
	mul.f64 	%fd1770, %fd1769, 0d41EFFFF4D7600000;
	sub.f64 	%fd1771, %fd1767, %fd1770;
	setp.lt.f64 	%p274, %fd1771, 0d0000000000000000;
	add.f64 	%fd1772, %fd1771, 0d41EFFFF4D7600000;
	selp.f64 	%fd1773, %fd1772, %fd1771, %p274;
	setp.lt.f64 	%p275, %fd1773, 0d0000000000000000;
	add.f64 	%fd1774, %fd1773, 0d41EFFFF4D7600000;
	selp.f64 	%fd1775, %fd1774, %fd1773, %p275;
	add.f64 	%fd1776, %fd1752, %fd1775;
	div.rn.f64 	%fd1777, %fd1776, 0d41EFFFF4D7600000;
	cvt.rmi.f64.f64 	%fd1778, %fd1777;
	mul.f64 	%fd1779, %fd1778, 0d41EFFFF4D7600000;
	sub.f64 	%fd1780, %fd1776, %fd1779;
	setp.lt.f64 	%p276, %fd1780, 0d0000000000000000;
	add.f64 	%fd1781, %fd1780, 0d41EFFFF4D7600000;
	selp.f64 	%fd1782, %fd1781, %fd1780, %p276;
	mul.f64 	%fd1783, %fd1616, %fd1288;
	div.rn.f64 	%fd1784, %fd1783, 0d41EFFFF4D7600000;
	cvt.rmi.f64.f64 	%fd1785, %fd1784;
	mul.f64 	%fd1786, %fd1785, 0d41EFFFF4D7600000;
	sub.f64 	%fd1787, %fd1783, %fd1786;
	setp.lt.f64 	%p277, %fd1787, 0d0000000000000000;
	add.f64 	%fd1788, %fd1787, 0d41EFFFF4D7600000;
	selp.f64 	%fd1789, %fd1788, %fd1787, %p277;
	mul.f64 	%fd1790, %fd1618, %fd1288;
	div.rn.f64 	%fd1791, %fd1790, 0d41EFFFF4D7600000;
	cvt.rmi.f64.f64 	%fd1792, %fd1791;
	mul.f64 	%fd1793, %fd1792, 0d41EFFFF4D7600000;
	sub.f64 	%fd1794, %fd1790, %fd1793;
	setp.lt.f64 	%p278, %fd1794, 0d0000000000000000;
	add.f64 	%fd1795, %fd1794, 0d41EFFFF4D7600000;
	selp.f64 	%fd1796, %fd1795, %fd1794, %p278;
	fma.rn.f64 	%fd1797, %fd1789, 0d4100000000000000, %fd1796;
	div.rn.f64 	%fd1798, %fd1797, 0d41EFFFF4D7600000;
	cvt.rmi.f64.f64 	%fd1799, %fd1798;
	mul.f64 	%fd1800, %fd1799, 0d41EFFFF4D7600000;
	sub.f64 	%fd1801, %fd1797, %fd1800;
	setp.lt.f64 	%p279, %fd1801, 0d0000000000000000;
	add.f64 	%fd1802, %fd1801, 0d41EFFFF4D7600000;
	selp.f64 	%fd1803, %fd1802, %fd1801, %p279;
	setp.lt.f64 	%p280, %fd1803, 0d0000000000000000;
	add.f64 	%fd1804, %fd1803, 0d41EFFFF4D7600000;
	selp.f64 	%fd1805, %fd1804, %fd1803, %p280;
	mul.f64 	%fd1806, %fd1621, %fd1312;
	div.rn.f64 	%fd1807, %fd1806, 0d41EFFFF4D7600000;
	cvt.rmi.f64.f64 	%fd1808, %fd1807;
	mul.f64 	%fd1809, %fd1808, 0d41EFFFF4D7600000;
	sub.f64 	%fd1810, %fd1806, %fd1809;
	setp.lt.f64 	%p281, %fd1810, 0d0000000000000000;
	add.f64 	%fd1811, %fd1810, 0d41EFFFF4D7600000;
	selp.f64 	%fd1812, %fd1811, %fd1810, %p281;
	mul.f64 	%fd1813, %fd1623, %fd1312;
	div.rn.f64 	%fd1814, %fd1813, 0d41EFFFF4D7600000;
	cvt.rmi.f64.f64 	%fd1815, %fd1814;
	mul.f64 	%fd1816, %fd1815, 0d41EFFFF4D7600000;
	sub.f64 	%fd1817, %fd1813, %fd1816;
	setp.lt.f64 	%p282, %fd1817, 0d0000000000000000;
	add.f64 	%fd1818, %fd1817, 0d41EFFFF4D7600000;
	selp.f64 	%fd1819, %fd1818, %fd1817, %p282;
	fma.rn.f64 	%fd1820, %fd1812, 0d4100000000000000, %fd1819;
	div.rn.f64 	%fd1821, %fd1820, 0d41EFFFF4D7600000;
	cvt.rmi.f64.f64 	%fd1822, %fd1821;
	mul.f64 	%fd1823, %fd1822, 0d41EFFFF4D7600000;
	sub.f64 	%fd1824, %fd1820, %fd1823;
	setp.lt.f64 	%p283, %fd1824, 0d0000000000000000;
	add.f64 	%fd1825, %fd1824, 0d41EFFFF4D7600000;
	selp.f64 	%fd1826, %fd1825, %fd1824, %p283;
	setp.lt.f64 	%p284, %fd1826, 0d0000000000000000;
	add.f64 	%fd1827, %fd1826, 0d41EFFFF4D7600000;
	selp.f64 	%fd1828, %fd1827, %fd1826, %p284;
	add.f64 	%fd1829, %fd1805, %fd1828;
	mul.f64 	%fd1830, %fd1626, %fd1337;
	div.rn.f64 	%fd1831, %fd1830, 0d41EFFFF4D7600000;
	cvt.rmi.f64.f64 	%fd1832, %fd1831;
	mul.f64 	%fd1833, %fd1832, 0d41EFFFF4D7600000;
	sub.f64 	%fd1834, %fd1830, %fd1833;
	setp.lt.f64 	%p285, %fd1834, 0d0000000000000000;
	add.f64 	%fd1835, %fd1834, 0d41EFFFF4D7600000;
	selp.f64 	%fd1836, %fd1835, %fd1834, %p285;
	mul.f64 	%fd1837, %fd1628, %fd1337;
	div.rn.f64 	%fd1838, %fd1837, 0d41EFFFF4D7600000;
	cvt.rmi.f64.f64 	%fd1839, %fd1838;
	mul.f64 	%fd1840, %fd1839, 0d41EFFFF4D7600000;
	sub.f64 	%fd1841, %fd1837, %fd1840;
	setp.lt.f64 	%p286, %fd1841, 0d0000000000000000;
	add.f64 	%fd1842, %fd1841, 0d41EFFFF4D7600000;
	selp.f64 	%fd1843, %fd1842, %fd1841, %p286;
	fma.rn.f64 	%fd1844, %fd1836, 0d4100000000000000, %fd1843;
	div.rn.f64 	%fd1845, %fd1844, 0d41EFFFF4D7600000;
	cvt.rmi.f64.f64 	%fd1846, %fd1845;
	mul.f64 	%fd1847, %fd1846, 0d41EFFFF4D7600000;
	sub.f64 	%fd1848, %fd1844, %fd1847;
	setp.lt.f64 	%p287, %fd1848, 0d0000000000000000;
	add.f64 	%fd1849, %fd1848, 0d41EFFFF4D7600000;
	selp.f64 	%fd1850, %fd1849, %fd1848, %p287;
	setp.lt.f64 	%p288, %fd1850, 0d0000000000000000;
	add.f64 	%fd1851, %fd1850, 0d41EFFFF4D7600000;
	selp.f64 	%fd1852, %fd1851, %fd1850, %p288;
	add.f64 	%fd1853, %fd1829, %fd1852;
	div.rn.f64 	%fd1854, %fd1853, 0d41EFFFF4D7600000;
	cvt.rmi.f64.f64 	%fd1855, %fd1854;
	mul.f64 	%fd1856, %fd1855, 0d41EFFFF4D7600000;
	sub.f64 	%fd1857, %fd1853, %fd1856;
	setp.lt.f64 	%p289, %fd1857, 0d0000000000000000;
	add.f64 	%fd1858, %fd1857, 0d41EFFFF4D7600000;
	selp.f64 	%fd1859, %fd1858, %fd1857, %p289;
	cvt.rzi.u32.f64 	%r148, %fd1207;
	cvt.rzi.u32.f64 	%r147, %fd1287;
	cvt.rzi.u32.f64 	%r146, %fd1367;
	cvt.rzi.u32.f64 	%r145, %fd1459;
	cvt.rzi.u32.f64 	%r144, %fd1536;
	cvt.rzi.u32.f64 	%r143, %fd1613;
	cvt.rzi.u32.f64 	%r142, %fd1705;
	cvt.rzi.u32.f64 	%r141, %fd1782;
	cvt.rzi.u32.f64 	%r140, %fd1859;
$L__BB0_12:
	add.s32 	%r139, %r139, 1;
	shr.u64 	%rd6, %rd27, 1;
	setp.gt.u64 	%p290, %rd27, 1;
	mov.u64 	%rd27, %rd6;
	@%p290 bra 	$L__BB0_10;
	cvt.rn.f64.u32 	%fd2274, %r148;
	cvt.rn.f64.u32 	%fd2273, %r147;
	cvt.rn.f64.u32 	%fd2272, %r146;
	cvt.rn.f64.u32 	%fd2271, %r145;
	cvt.rn.f64.u32 	%fd2270, %r144;
	cvt.rn.f64.u32 	%fd2269, %r143;
	cvt.rn.f64.u32 	%fd2268, %r142;
	cvt.rn.f64.u32 	%fd2267, %r141;
	cvt.rn.f64.u32 	%fd2266, %r140;
$L__BB0_14:
	ld.param.u64 	%rd25, [_Z7initRNGjP19curandStateMRG32k3a_param_1];
	mul.f64 	%fd1860, %fd2274, 0d3EE0000000000000;
	cvt.rmi.f64.f64 	%fd1861, %fd1860;
	mul.f64 	%fd1862, %fd1861, 0d4100000000000000;
	sub.f64 	%fd1863, %fd2274, %fd1862;
	mul.f64 	%fd1864, %fd1861, %fd2254;
	div.rn.f64 	%fd1865, %fd1864, 0d41EFFFF4D7600000;
	cvt.rmi.f64.f64 	%fd1866, %fd1865;
	mul.f64 	%fd1867, %fd1866, 0d41EFFFF4D7600000;
	sub.f64 	%fd1868, %fd1864, %fd1867;
	setp.lt.f64 	%p291, %fd1868, 0d0000000000000000;
	add.f64 	%fd1869, %fd1868, 0d41EFFFF4D7600000;
	selp.f64 	%fd1870, %fd1869, %fd1868, %p291;
	mul.f64 	%fd1871, %fd1863, %fd2254;
	div.rn.f64 	%fd1872, %fd1871, 0d41EFFFF4D7600000;
	cvt.rmi.f64.f64 	%fd1873, %fd1872;
	mul.f64 	%fd1874, %fd1873, 0d41EFFFF4D7600000;
	sub.f64 	%fd1875, %fd1871, %fd1874;
	setp.lt.f64 	%p292, %fd1875, 0d0000000000000000;
	add.f64 	%fd1876, %fd1875, 0d41EFFFF4D7600000;
	selp.f64 	%fd1877, %fd1876, %fd1875, %p292;
	fma.rn.f64 	%fd1878, %fd1870, 0d4100000000000000, %fd1877;
	div.rn.f64 	%fd1879, %fd1878, 0d41EFFFF4D7600000;
	cvt.rmi.f64.f64 	%fd1880, %fd1879;
	mul.f64 	%fd1881, %fd1880, 0d41EFFFF4D7600000;
	sub.f64 	%fd1882, %fd1878, %fd1881;
	setp.lt.f64 	%p293, %fd1882, 0d0000000000000000;
	add.f64 	%fd1883, %fd1882, 0d41EFFFF4D7600000;
	selp.f64 	%fd1884, %fd1883, %fd1882, %p293;
	setp.lt.f64 	%p294, %fd1884, 0d0000000000000000;
	add.f64 	%fd1885, %fd1884, 0d41EFFFF4D7600000;
	selp.f64 	%fd1886, %fd1885, %fd1884, %p294;
	mul.f64 	%fd1887, %fd2273, 0d3EE0000000000000;
	cvt.rmi.f64.f64 	%fd1888, %fd1887;
	mul.f64 	%fd1889, %fd1888, 0d4100000000000000;
	sub.f64 	%fd1890, %fd2273, %fd1889;
	mul.f64 	%fd1891, %fd1888, %fd2253;
	div.rn.f64 	%fd1892, %fd1891, 0d41EFFFF4D7600000;
	cvt.rmi.f64.f64 	%fd1893, %fd1892;
	mul.f64 	%fd1894, %fd1893, 0d41EFFFF4D7600000;
	sub.f64 	%fd1895, %fd1891, %fd1894;
	setp.lt.f64 	%p295, %fd1895, 0d0000000000000000;
	add.f64 	%fd1896, %fd1895, 0d41EFFFF4D7600000;
	selp.f64 	%fd1897, %fd1896, %fd1895, %p295;
	mul.f64 	%fd1898, %fd1890, %fd2253;
	div.rn.f64 	%fd1899, %fd1898, 0d41EFFFF4D7600000;
	cvt.rmi.f64.f64 	%fd1900, %fd1899;
	mul.f64 	%fd1901, %fd1900, 0d41EFFFF4D7600000;
	sub.f64 	%fd1902, %fd1898, %fd1901;
	setp.lt.f64 	%p296, %fd1902, 0d0000000000000000;
	add.f64 	%fd1903, %fd1902, 0d41EFFFF4D7600000;
	selp.f64 	%fd1904, %fd1903, %fd1902, %p296;
	fma.rn.f64 	%fd1905, %fd1897, 0d4100000000000000, %fd1904;
	div.rn.f64 	%fd1906, %fd1905, 0d41EFFFF4D7600000;
	cvt.rmi.f64.f64 	%fd1907, %fd1906;
	mul.f64 	%fd1908, %fd1907, 0d41EFFFF4D7600000;
	sub.f64 	%fd1909, %fd1905, %fd1908;
	setp.lt.f64 	%p297, %fd1909, 0d0000000000000000;
	add.f64 	%fd1910, %fd1909, 0d41EFFFF4D7600000;
	selp.f64 	%fd1911, %fd1910, %fd1909, %p297;
	setp.lt.f64 	%p298, %fd1911, 0d0000000000000000;
	add.f64 	%fd1912, %fd1911, 0d41EFFFF4D7600000;
	selp.f64 	%fd1913, %fd1912, %fd1911, %p298;
	add.f64 	%fd1914, %fd1886, %fd1913;
	mul.f64 	%fd1915, %fd2272, 0d3EE0000000000000;
	cvt.rmi.f64.f64 	%fd1916, %fd1915;
	mul.f64 	%fd1917, %fd1916, 0d4100000000000000;
	sub.f64 	%fd1918, %fd2272, %fd1917;
	mul.f64 	%fd1919, %fd1916, %fd2254;
	div.rn.f64 	%fd1920, %fd1919, 0d41EFFFF4D7600000;
	cvt.rmi.f64.f64 	%fd1921, %fd1920;
	mul.f64 	%fd1922, %fd1921, 0d41EFFFF4D7600000;
	sub.f64 	%fd1923, %fd1919, %fd1922;
	setp.lt.f64 	%p299, %fd1923, 0d0000000000000000;
	add.f64 	%fd1924, %fd1923, 0d41EFFFF4D7600000;
	selp.f64 	%fd1925, %fd1924, %fd1923, %p299;
	mul.f64 	%fd1926, %fd1918, %fd2254;
	div.rn.f64 	%fd1927, %fd1926, 0d41EFFFF4D7600000;
	cvt.rmi.f64.f64 	%fd1928, %fd1927;
	mul.f64 	%fd1929, %fd1928, 0d41EFFFF4D7600000;
	sub.f64 	%fd1930, %fd1926, %fd1929;
	setp.lt.f64 	%p300, %fd1930, 0d0000000000000000;
	add.f64 	%fd1931, %fd1930, 0d41EFFFF4D7600000;
	selp.f64 	%fd1932, %fd1931, %fd1930, %p300;
	fma.rn.f64 	%fd1933, %fd1925, 0d4100000000000000, %fd1932;
	div.rn.f64 	%fd1934, %fd1933, 0d41EFFFF4D7600000;
	cvt.rmi.f64.f64 	%fd1935, %fd1934;
	mul.f64 	%fd1936, %fd1935, 0d41EFFFF4D7600000;
	sub.f64 	%fd1937, %fd1933, %fd1936;
	setp.lt.f64 	%p301, %fd1937, 0d0000000000000000;
	add.f64 	%fd1938, %fd1937, 0d41EFFFF4D7600000;
	selp.f64 	%fd1939, %fd1938, %fd1937, %p301;
	setp.lt.f64 	%p302, %fd1939, 0d0000000000000000;
	add.f64 	%fd1940, %fd1939, 0d41EFFFF4D7600000;
	selp.f64 	%fd1941, %fd1940, %fd1939, %p302;
	add.f64 	%fd1942, %fd1914, %fd1941;
	div.rn.f64 	%fd1943, %fd1942, 0d41EFFFF4D7600000;
	cvt.rmi.f64.f64 	%fd1944, %fd1943;
	mul.f64 	%fd1945, %fd1944, 0d41EFFFF4D7600000;
	sub.f64 	%fd1946, %fd1942, %fd1945;
	setp.lt.f64 	%p303, %fd1946, 0d0000000000000000;
	add.f64 	%fd1947, %fd1946, 0d41EFFFF4D7600000;
	selp.f64 	%fd1948, %fd1947, %fd1946, %p303;
	mul.f64 	%fd1949, %fd2271, 0d3EE0000000000000;
	cvt.rmi.f64.f64 	%fd1950, %fd1949;
	mul.f64 	%fd1951, %fd1950, 0d4100000000000000;
	sub.f64 	%fd1952, %fd2271, %fd1951;
	mul.f64 	%fd1953, %fd1950, %fd2254;
	div.rn.f64 	%fd1954, %fd1953, 0d41EFFFF4D7600000;
	cvt.rmi.f64.f64 	%fd1955, %fd1954;
	mul.f64 	%fd1956, %fd1955, 0d41EFFFF4D7600000;
	sub.f64 	%fd1957, %fd1953, %fd1956;
	setp.lt.f64 	%p304, %fd1957, 0d0000000000000000;
	add.f64 	%fd1958, %fd1957, 0d41EFFFF4D7600000;
	selp.f64 	%fd1959, %fd1958, %fd1957, %p304;
	mul.f64 	%fd1960, %fd1952, %fd2254;
	div.rn.f64 	%fd1961, %fd1960, 0d41EFFFF4D7600000;
	cvt.rmi.f64.f64 	%fd1962, %fd1961;
	mul.f64 	%fd1963, %fd1962, 0d41EFFFF4D7600000;
	sub.f64 	%fd1964, %fd1960, %fd1963;
	setp.lt.f64 	%p305, %fd1964, 0d0000000000000000;
	add.f64 	%fd1965, %fd1964, 0d41EFFFF4D7600000;
	selp.f64 	%fd1966, %fd1965, %fd1964, %p305;
	fma.rn.f64 	%fd1967, %fd1959, 0d4100000000000000, %fd1966;
	div.rn.f64 	%fd1968, %fd1967, 0d41EFFFF4D7600000;
	cvt.rmi.f64.f64 	%fd1969, %fd1968;
	mul.f64 	%fd1970, %fd1969, 0d41EFFFF4D7600000;
	sub.f64 	%fd1971, %fd1967, %fd1970;
	setp.lt.f64 	%p306, %fd1971, 0d0000000000000000;
	add.f64 	%fd1972, %fd1971, 0d41EFFFF4D7600000;
	selp.f64 	%fd1973, %fd1972, %fd1971, %p306;
	setp.lt.f64 	%p307, %fd1973, 0d0000000000000000;
	add.f64 	%fd1974, %fd1973, 0d41EFFFF4D7600000;
	selp.f64 	%fd1975, %fd1974, %fd1973, %p307;
	mul.f64 	%fd1976, %fd2270, 0d3EE0000000000000;
	cvt.rmi.f64.f64 	%fd1977, %fd1976;
	mul.f64 	%fd1978, %fd1977, 0d4100000000000000;
	sub.f64 	%fd1979, %fd2270, %fd1978;
	mul.f64 	%fd1980, %fd1977, %fd2253;
	div.rn.f64 	%fd1981, %fd1980, 0d41EFFFF4D7600000;
	cvt.rmi.f64.f64 	%fd1982, %fd1981;
	mul.f64 	%fd1983, %fd1982, 0d41EFFFF4D7600000;
	sub.f64 	%fd1984, %fd1980, %fd1983;
	setp.lt.f64 	%p308, %fd1984, 0d0000000000000000;
	add.f64 	%fd1985, %fd1984, 0d41EFFFF4D7600000;
	selp.f64 	%fd1986, %fd1985, %fd1984, %p308;
	mul.f64 	%fd1987, %fd1979, %fd2253;
	div.rn.f64 	%fd1988, %fd1987, 0d41EFFFF4D7600000;
	cvt.rmi.f64.f64 	%fd1989, %fd1988;
	mul.f64 	%fd1990, %fd1989, 0d41EFFFF4D7600000;
	sub.f64 	%fd1991, %fd1987, %fd1990;
	setp.lt.f64 	%p309, %fd1991, 0d0000000000000000;
	add.f64 	%fd1992, %fd1991, 0d41EFFFF4D7600000;
	selp.f64 	%fd1993, %fd1992, %fd1991, %p309;
	fma.rn.f64 	%fd1994, %fd1986, 0d4100000000000000, %fd1993;
	div.rn.f64 	%fd1995, %fd1994, 0d41EFFFF4D7600000;
	cvt.rmi.f64.f64 	%fd1996, %fd1995;
	mul.f64 	%fd1997, %fd1996, 0d41EFFFF4D7600000;
	sub.f64 	%fd1998, %fd1994, %fd1997;
	setp.lt.f64 	%p310, %fd1998, 0d0000000000000000;
	add.f64 	%fd1999, %fd1998, 0d41EFFFF4D7600000;
	selp.f64 	%fd2000, %fd1999, %fd1998, %p310;
	setp.lt.f64 	%p311, %fd2000, 0d0000000000000000;
	add.f64 	%fd2001, %fd2000, 0d41EFFFF4D7600000;
	selp.f64 	%fd2002, %fd2001, %fd2000, %p311;
	add.f64 	%fd2003, %fd1975, %fd2002;
	mul.f64 	%fd2004, %fd2269, 0d3EE0000000000000;
	cvt.rmi.f64.f64 	%fd2005, %fd2004;
	mul.f64 	%fd2006, %fd2005, 0d4100000000000000;
	sub.f64 	%fd2007, %fd2269, %fd2006;
	mul.f64 	%fd2008, %fd2005, %fd2254;
	div.rn.f64 	%fd2009, %fd2008, 0d41EFFFF4D7600000;
	cvt.rmi.f64.f64 	%fd2010, %fd2009;
	mul.f64 	%fd2011, %fd2010, 0d41EFFFF4D7600000;
	sub.f64 	%fd2012, %fd2008, %fd2011;
	setp.lt.f64 	%p312, %fd2012, 0d0000000000000000;
	add.f64 	%fd2013, %fd2012, 0d41EFFFF4D7600000;
	selp.f64 	%fd2014, %fd2013, %fd2012, %p312;
	mul.f64 	%fd2015, %fd2007, %fd2254;
	div.rn.f64 	%fd2016, %fd2015, 0d41EFFFF4D7600000;
	cvt.rmi.f64.f64 	%fd2017, %fd2016;
	mul.f64 	%fd2018, %fd2017, 0d41EFFFF4D7600000;
	sub.f64 	%fd2019, %fd2015, %fd2018;
	setp.lt.f64 	%p313, %fd2019, 0d0000000000000000;
	add.f64 	%fd2020, %fd2019, 0d41EFFFF4D7600000;
	selp.f64 	%fd2021, %fd2020, %fd2019, %p313;
	fma.rn.f64 	%fd2022, %fd2014, 0d4100000000000000, %fd2021;
	div.rn.f64 	%fd2023, %fd2022, 0d41EFFFF4D7600000;
	cvt.rmi.f64.f64 	%fd2024, %fd2023;
	mul.f64 	%fd2025, %fd2024, 0d41EFFFF4D7600000;
	sub.f64 	%fd2026, %fd2022, %fd2025;
	setp.lt.f64 	%p314, %fd2026, 0d0000000000000000;
	add.f64 	%fd2027, %fd2026, 0d41EFFFF4D7600000;
	selp.f64 	%fd2028, %fd2027, %fd2026, %p314;
	setp.lt.f64 	%p315, %fd2028, 0d0000000000000000;
	add.f64 	%fd2029, %fd2028, 0d41EFFFF4D7600000;
	selp.f64 	%fd2030, %fd2029, %fd2028, %p315;
	add.f64 	%fd2031, %fd2003, %fd2030;
	div.rn.f64 	%fd2032, %fd2031, 0d41EFFFF4D7600000;
	cvt.rmi.f64.f64 	%fd2033, %fd2032;
	mul.f64 	%fd2034, %fd2033, 0d41EFFFF4D7600000;
	sub.f64 	%fd2035, %fd2031, %fd2034;
	setp.lt.f64 	%p316, %fd2035, 0d0000000000000000;
	add.f64 	%fd2036, %fd2035, 0d41EFFFF4D7600000;
	selp.f64 	%fd2037, %fd2036, %fd2035, %p316;
	mul.f64 	%fd2038, %fd2268, 0d3EE0000000000000;
	cvt.rmi.f64.f64 	%fd2039, %fd2038;
	mul.f64 	%fd2040, %fd2039, 0d4100000000000000;
	sub.f64 	%fd2041, %fd2268, %fd2040;
	mul.f64 	%fd2042, %fd2039, %fd2254;
	div.rn.f64 	%fd2043, %fd2042, 0d41EFFFF4D7600000;
	cvt.rmi.f64.f64 	%fd2044, %fd2043;
	mul.f64 	%fd2045, %fd2044, 0d41EFFFF4D7600000;
	sub.f64 	%fd2046, %fd2042, %fd2045;
	setp.lt.f64 	%p317, %fd2046, 0d0000000000000000;
	add.f64 	%fd2047, %fd2046, 0d41EFFFF4D7600000;
	selp.f64 	%fd2048, %fd2047, %fd2046, %p317;
	mul.f64 	%fd2049, %fd2041, %fd2254;
	div.rn.f64 	%fd2050, %fd2049, 0d41EFFFF4D7600000;
	cvt.rmi.f64.f64 	%fd2051, %fd2050;
	mul.f64 	%fd2052, %fd2051, 0d41EFFFF4D7600000;
	sub.f64 	%fd2053, %fd2049, %fd2052;
	setp.lt.f64 	%p318, %fd2053, 0d0000000000000000;
	add.f64 	%fd2054, %fd2053, 0d41EFFFF4D7600000;
	selp.f64 	%fd2055, %fd2054, %fd2053, %p318;
	fma.rn.f64 	%fd2056, %fd2048, 0d4100000000000000, %fd2055;
	div.rn.f64 	%fd2057, %fd2056, 0d41EFFFF4D7600000;
	cvt.rmi.f64.f64 	%fd2058, %fd2057;
	mul.f64 	%fd2059, %fd2058, 0d41EFFFF4D7600000;
	sub.f64 	%fd2060, %fd2056, %fd2059;
	setp.lt.f64 	%p319, %fd2060, 0d0000000000000000;
	add.f64 	%fd2061, %fd2060, 0d41EFFFF4D7600000;
	selp.f64 	%fd2062, %fd2061, %fd2060, %p319;
	setp.lt.f64 	%p320, %fd2062, 0d0000000000000000;
	add.f64 	%fd2063, %fd2062, 0d41EFFFF4D7600000;
	selp.f64 	%fd2064, %fd2063, %fd2062, %p320;
	mul.f64 	%fd2065, %fd2267, 0d3EE0000000000000;
	cvt.rmi.f64.f64 	%fd2066, %fd2065;
	mul.f64 	%fd2067, %fd2066, 0d4100000000000000;
	sub.f64 	%fd2068, %fd2267, %fd2067;
	mul.f64 	%fd2069, %fd2066, %fd2253;
	div.rn.f64 	%fd2070, %fd2069, 0d41EFFFF4D7600000;
	cvt.rmi.f64.f64 	%fd2071, %fd2070;
	mul.f64 	%fd2072, %fd2071, 0d41EFFFF4D7600000;
	sub.f64 	%fd2073, %fd2069, %fd2072;
	setp.lt.f64 	%p321, %fd2073, 0d0000000000000000;
	add.f64 	%fd2074, %fd2073, 0d41EFFFF4D7600000;
	selp.f64 	%fd2075, %fd2074, %fd2073, %p321;
	mul.f64 	%fd2076, %fd2068, %fd2253;
	div.rn.f64 	%fd2077, %fd2076, 0d41EFFFF4D7600000;
	cvt.rmi.f64.f64 	%fd2078, %fd2077;
	mul.f64 	%fd2079, %fd2078, 0d41EFFFF4D7600000;
	sub.f64 	%fd2080, %fd2076, %fd2079;
	setp.lt.f64 	%p322, %fd2080, 0d0000000000000000;
	add.f64 	%fd2081, %fd2080, 0d41EFFFF4D7600000;
	selp.f64 	%fd2082, %fd2081, %fd2080, %p322;
	fma.rn.f64 	%fd2083, %fd2075, 0d4100000000000000, %fd2082;
	div.rn.f64 	%fd2084, %fd2083, 0d41EFFFF4D7600000;
	cvt.rmi.f64.f64 	%fd2085, %fd2084;
	mul.f64 	%fd2086, %fd2085, 0d41EFFFF4D7600000;
	sub.f64 	%fd2087, %fd2083, %fd2086;
	setp.lt.f64 	%p323, %fd2087, 0d0000000000000000;
	add.f64 	%fd2088, %fd2087, 0d41EFFFF4D7600000;
	selp.f64 	%fd2089, %fd2088, %fd2087, %p323;
	setp.lt.f64 	%p324, %fd2089, 0d0000000000000000;
	add.f64 	%fd2090, %fd2089, 0d41EFFFF4D7600000;
	selp.f64 	%fd2091, %fd2090, %fd2089, %p324;
	add.f64 	%fd2092, %fd2064, %fd2091;
	mul.f64 	%fd2093, %fd2266, 0d3EE0000000000000;
	cvt.rmi.f64.f64 	%fd2094, %fd2093;
	mul.f64 	%fd2095, %fd2094, 0d4100000000000000;
	sub.f64 	%fd2096, %fd2266, %fd2095;
	mul.f64 	%fd2097, %fd2094, %fd2254;
	div.rn.f64 	%fd2098, %fd2097, 0d41EFFFF4D7600000;
	cvt.rmi.f64.f64 	%fd2099, %fd2098;
	mul.f64 	%fd2100, %fd2099, 0d41EFFFF4D7600000;
	sub.f64 	%fd2101, %fd2097, %fd2100;
	setp.lt.f64 	%p325, %fd2101, 0d0000000000000000;
	add.f64 	%fd2102, %fd2101, 0d41EFFFF4D7600000;
	selp.f64 	%fd2103, %fd2102, %fd2101, %p325;
	mul.f64 	%fd2104, %fd2096, %fd2254;
	div.rn.f64 	%fd2105, %fd2104, 0d41EFFFF4D7600000;
	cvt.rmi.f64.f64 	%fd2106, %fd2105;
	mul.f64 	%fd2107, %fd2106, 0d41EFFFF4D7600000;
	sub.f64 	%fd2108, %fd2104, %fd2107;
	setp.lt.f64 	%p326, %fd2108, 0d0000000000000000;
	add.f64 	%fd2109, %fd2108, 0d41EFFFF4D7600000;
	selp.f64 	%fd2110, %fd2109, %fd2108, %p326;
	fma.rn.f64 	%fd2111, %fd2103, 0d4100000000000000, %fd2110;
	div.rn.f64 	%fd2112, %fd2111, 0d41EFFFF4D7600000;
	cvt.rmi.f64.f64 	%fd2113, %fd2112;
	mul.f64 	%fd2114, %fd2113, 0d41EFFFF4D7600000;
	sub.f64 	%fd2115, %fd2111, %fd2114;
	setp.lt.f64 	%p327, %fd2115, 0d0000000000000000;
	add.f64 	%fd2116, %fd2115, 0d41EFFFF4D7600000;
	selp.f64 	%fd2117, %fd2116, %fd2115, %p327;
	setp.lt.f64 	%p328, %fd2117, 0d0000000000000000;
	add.f64 	%fd2118, %fd2117, 0d41EFFFF4D7600000;
	selp.f64 	%fd2119, %fd2118, %fd2117, %p328;
	add.f64 	%fd2120, %fd2092, %fd2119;
	div.rn.f64 	%fd2121, %fd2120, 0d41EFFFF4D7600000;
	cvt.rmi.f64.f64 	%fd2122, %fd2121;
	mul.f64 	%fd2123, %fd2122, 0d41EFFFF4D7600000;
	sub.f64 	%fd2124, %fd2120, %fd2123;
	setp.lt.f64 	%p329, %fd2124, 0d0000000000000000;
	add.f64 	%fd2125, %fd2124, 0d41EFFFF4D7600000;
	selp.f64 	%fd2126, %fd2125, %fd2124, %p329;
	cvt.rzi.u32.f64 	%r97, %fd1948;
	cvt.rzi.u32.f64 	%r98, %fd2037;
	cvt.rzi.u32.f64 	%r99, %fd2126;
	cvt.rn.f64.u32 	%fd2127, %r32;
	cvt.rn.f64.u32 	%fd2128, %r31;
	cvt.rn.f64.u32 	%fd2129, %r30;
	div.rn.f64 	%fd2130, %fd2129, 0d41EFFFFFE5E00000;
	cvt.rmi.f64.f64 	%fd2131, %fd2130;
	mul.f64 	%fd2132, %fd2131, 0d41EFFFFFE5E00000;
	sub.f64 	%fd2133, %fd2129, %fd2132;
	setp.lt.f64 	%p330, %fd2133, 0d0000000000000000;
	add.f64 	%fd2134, %fd2133, 0d41EFFFFFE5E00000;
	selp.f64 	%fd2135, %fd2134, %fd2133, %p330;
	div.rn.f64 	%fd2136, %fd2135, 0d41EFFFFFE5E00000;
	cvt.rmi.f64.f64 	%fd2137, %fd2136;
	mul.f64 	%fd2138, %fd2137, 0d41EFFFFFE5E00000;
	sub.f64 	%fd2139, %fd2135, %fd2138;
	setp.lt.f64 	%p331, %fd2139, 0d0000000000000000;
	add.f64 	%fd2140, %fd2139, 0d41EFFFFFE5E00000;
	selp.f64 	%fd2141, %fd2140, %fd2139, %p331;
	setp.lt.f64 	%p332, %fd2141, 0d0000000000000000;
	add.f64 	%fd2142, %fd2141, 0d41EFFFFFE5E00000;
	selp.f64 	%fd2143, %fd2142, %fd2141, %p332;
	div.rn.f64 	%fd2144, %fd2143, 0d41EFFFFFE5E00000;
	cvt.rmi.f64.f64 	%fd2145, %fd2144;
	mul.f64 	%fd2146, %fd2145, 0d41EFFFFFE5E00000;
	sub.f64 	%fd2147, %fd2143, %fd2146;
	setp.lt.f64 	%p333, %fd2147, 0d0000000000000000;
	add.f64 	%fd2148, %fd2147, 0d41EFFFFFE5E00000;
	selp.f64 	%fd2149, %fd2148, %fd2147, %p333;
	div.rn.f64 	%fd2150, %fd2128, 0d41EFFFFFE5E00000;
	cvt.rmi.f64.f64 	%fd2151, %fd2150;
	mul.f64 	%fd2152, %fd2151, 0d41EFFFFFE5E00000;
	sub.f64 	%fd2153, %fd2128, %fd2152;
	setp.lt.f64 	%p334, %fd2153, 0d0000000000000000;
	add.f64 	%fd2154, %fd2153, 0d41EFFFFFE5E00000;
	selp.f64 	%fd2155, %fd2154, %fd2153, %p334;
	div.rn.f64 	%fd2156, %fd2155, 0d41EFFFFFE5E00000;
	cvt.rmi.f64.f64 	%fd2157, %fd2156;
	mul.f64 	%fd2158, %fd2157, 0d41EFFFFFE5E00000;
	sub.f64 	%fd2159, %fd2155, %fd2158;
	setp.lt.f64 	%p335, %fd2159, 0d0000000000000000;
	add.f64 	%fd2160, %fd2159, 0d41EFFFFFE5E00000;
	selp.f64 	%fd2161, %fd2160, %fd2159, %p335;
	setp.lt.f64 	%p336, %fd2161, 0d0000000000000000;
	add.f64 	%fd2162, %fd2161, 0d41EFFFFFE5E00000;
	selp.f64 	%fd2163, %fd2162, %fd2161, %p336;
	div.rn.f64 	%fd2164, %fd2163, 0d41EFFFFFE5E00000;
	cvt.rmi.f64.f64 	%fd2165, %fd2164;
	mul.f64 	%fd2166, %fd2165, 0d41EFFFFFE5E00000;
	sub.f64 	%fd2167, %fd2163, %fd2166;
	setp.lt.f64 	%p337, %fd2167, 0d0000000000000000;
	add.f64 	%fd2168, %fd2167, 0d41EFFFFFE5E00000;
	selp.f64 	%fd2169, %fd2168, %fd2167, %p337;
	div.rn.f64 	%fd2170, %fd2127, 0d41EFFFFFE5E00000;
	cvt.rmi.f64.f64 	%fd2171, %fd2170;
	mul.f64 	%fd2172, %fd2171, 0d41EFFFFFE5E00000;
	sub.f64 	%fd2173, %fd2127, %fd2172;
	setp.lt.f64 	%p338, %fd2173, 0d0000000000000000;
	add.f64 	%fd2174, %fd2173, 0d41EFFFFFE5E00000;
	selp.f64 	%fd2175, %fd2174, %fd2173, %p338;
	div.rn.f64 	%fd2176, %fd2175, 0d41EFFFFFE5E00000;
	cvt.rmi.f64.f64 	%fd2177, %fd2176;
	mul.f64 	%fd2178, %fd2177, 0d41EFFFFFE5E00000;
	sub.f64 	%fd2179, %fd2175, %fd2178;
	setp.lt.f64 	%p339, %fd2179, 0d0000000000000000;
	add.f64 	%fd2180, %fd2179, 0d41EFFFFFE5E00000;
	selp.f64 	%fd2181, %fd2180, %fd2179, %p339;
	setp.lt.f64 	%p340, %fd2181, 0d0000000000000000;
	add.f64 	%fd2182, %fd2181, 0d41EFFFFFE5E00000;
	selp.f64 	%fd2183, %fd2182, %fd2181, %p340;
	div.rn.f64 	%fd2184, %fd2183, 0d41EFFFFFE5E00000;
	cvt.rmi.f64.f64 	%fd2185, %fd2184;
	mul.f64 	%fd2186, %fd2185, 0d41EFFFFFE5E00000;
	sub.f64 	%fd2187, %fd2183, %fd2186;
	setp.lt.f64 	%p341, %fd2187, 0d0000000000000000;
	add.f64 	%fd2188, %fd2187, 0d41EFFFFFE5E00000;
	selp.f64 	%fd2189, %fd2188, %fd2187, %p341;
	cvt.rzi.u32.f64 	%r100, %fd2149;
	cvta.to.global.u64 	%rd20, %rd25;
	mov.u32 	%r101, %ctaid.x;
	mov.u32 	%r102, %ntid.x;
	mov.u32 	%r103, %tid.x;
	mad.lo.s32 	%r104, %r101, %r102, %r103;
	mul.wide.s32 	%rd21, %r104, 48;
	add.s64 	%rd22, %rd20, %rd21;
	st.global.u32 	[%rd22], %r100;
	cvt.rzi.u32.f64 	%r105, %fd2169;
	st.global.u32 	[%rd22+4], %r105;
	cvt.rzi.u32.f64 	%r106, %fd2189;
	st.global.u32 	[%rd22+8], %r106;
	cvt.rn.f64.u32 	%fd2190, %r99;
	cvt.rn.f64.u32 	%fd2191, %r98;
	cvt.rn.f64.u32 	%fd2192, %r97;
	div.rn.f64 	%fd2193, %fd2192, 0d41EFFFF4D7600000;
	cvt.rmi.f64.f64 	%fd2194, %fd2193;
	mul.f64 	%fd2195, %fd2194, 0d41EFFFF4D7600000;
	sub.f64 	%fd2196, %fd2192, %fd2195;
	setp.lt.f64 	%p342, %fd2196, 0d0000000000000000;
	add.f64 	%fd2197, %fd2196, 0d41EFFFF4D7600000;
	selp.f64 	%fd2198, %fd2197, %fd2196, %p342;
	div.rn.f64 	%fd2199, %fd2198, 0d41EFFFF4D7600000;
	cvt.rmi.f64.f64 	%fd2200, %fd2199;
	mul.f64 	%fd2201, %fd2200, 0d41EFFFF4D7600000;
	sub.f64 	%fd2202, %fd2198, %fd2201;
	setp.lt.f64 	%p343, %fd2202, 0d0000000000000000;
	add.f64 	%fd2203, %fd2202, 0d41EFFFF4D7600000;
	selp.f64 	%fd2204, %fd2203, %fd2202, %p343;
	setp.lt.f64 	%p344, %fd2204, 0d0000000000000000;
	add.f64 	%fd2205, %fd2204, 0d41EFFFF4D7600000;
	selp.f64 	%fd2206, %fd2205, %fd2204, %p344;
	div.rn.f64 	%fd2207, %fd2206, 0d41EFFFF4D7600000;
	cvt.rmi.f64.f64 	%fd2208, %fd2207;
	mul.f64 	%fd2209, %fd2208, 0d41EFFFF4D7600000;
	sub.f64 	%fd2210, %fd2206, %fd2209;
	setp.lt.f64 	%p345, %fd2210, 0d0000000000000000;
	add.f64 	%fd2211, %fd2210, 0d41EFFFF4D7600000;
	selp.f64 	%fd2212, %fd2211, %fd2210, %p345;
	div.rn.f64 	%fd2213, %fd2191, 0d41EFFFF4D7600000;
	cvt.rmi.f64.f64 	%fd2214, %fd2213;
	mul.f64 	%fd2215, %fd2214, 0d41EFFFF4D7600000;
	sub.f64 	%fd2216, %fd2191, %fd2215;
	setp.lt.f64 	%p346, %fd2216, 0d0000000000000000;
	add.f64 	%fd2217, %fd2216, 0d41EFFFF4D7600000;
	selp.f64 	%fd2218, %fd2217, %fd2216, %p346;
	div.rn.f64 	%fd2219, %fd2218, 0d41EFFFF4D7600000;
	cvt.rmi.f64.f64 	%fd2220, %fd2219;
	mul.f64 	%fd2221, %fd2220, 0d41EFFFF4D7600000;
	sub.f64 	%fd2222, %fd2218, %fd2221;
	setp.lt.f64 	%p347, %fd2222, 0d0000000000000000;
	add.f64 	%fd2223, %fd2222, 0d41EFFFF4D7600000;
	selp.f64 	%fd2224, %fd2223, %fd2222, %p347;
	setp.lt.f64 	%p348, %fd2224, 0d0000000000000000;
	add.f64 	%fd2225, %fd2224, 0d41EFFFF4D7600000;
	selp.f64 	%fd2226, %fd2225, %fd2224, %p348;
	div.rn.f64 	%fd2227, %fd2226, 0d41EFFFF4D7600000;
	cvt.rmi.f64.f64 	%fd2228, %fd2227;
	mul.f64 	%fd2229, %fd2228, 0d41EFFFF4D7600000;
	sub.f64 	%fd2230, %fd2226, %fd2229;
	setp.lt.f64 	%p349, %fd2230, 0d0000000000000000;
	add.f64 	%fd2231, %fd2230, 0d41EFFFF4D7600000;
	selp.f64 	%fd2232, %fd2231, %fd2230, %p349;
	div.rn.f64 	%fd2233, %fd2190, 0d41EFFFF4D7600000;
	cvt.rmi.f64.f64 	%fd2234, %fd2233;
	mul.f64 	%fd2235, %fd2234, 0d41EFFFF4D7600000;
	sub.f64 	%fd2236, %fd2190, %fd2235;
	setp.lt.f64 	%p350, %fd2236, 0d0000000000000000;
	add.f64 	%fd2237, %fd2236, 0d41EFFFF4D7600000;
	selp.f64 	%fd2238, %fd2237, %fd2236, %p350;
	div.rn.f64 	%fd2239, %fd2238, 0d41EFFFF4D7600000;
	cvt.rmi.f64.f64 	%fd2240, %fd2239;
	mul.f64 	%fd2241, %fd2240, 0d41EFFFF4D7600000;
	sub.f64 	%fd2242, %fd2238, %fd2241;
	setp.lt.f64 	%p351, %fd2242, 0d0000000000000000;
	add.f64 	%fd2243, %fd2242, 0d41EFFFF4D7600000;
	selp.f64 	%fd2244, %fd2243, %fd2242, %p351;
	setp.lt.f64 	%p352, %fd2244, 0d0000000000000000;
	add.f64 	%fd2245, %fd2244, 0d41EFFFF4D7600000;
	selp.f64 	%fd2246, %fd2245, %fd2244, %p352;
	div.rn.f64 	%fd2247, %fd2246, 0d41EFFFF4D7600000;
	cvt.rmi.f64.f64 	%fd2248, %fd2247;
	mul.f64 	%fd2249, %fd2248, 0d41EFFFF4D7600000;
	sub.f64 	%fd2250, %fd2246, %fd2249;
	setp.lt.f64 	%p353, %fd2250, 0d0000000000000000;
	add.f64 	%fd2251, %fd2250, 0d41EFFFF4D7600000;
	selp.f64 	%fd2252, %fd2251, %fd2250, %p353;
	cvt.rzi.u32.f64 	%r107, %fd2212;
	st.global.u32 	[%rd22+12], %r107;
	cvt.rzi.u32.f64 	%r108, %fd2232;
	st.global.u32 	[%rd22+16], %r108;
	cvt.rzi.u32.f64 	%r109, %fd2252;
	st.global.u32 	[%rd22+20], %r109;
	mov.b32 	%r110, 0;
	st.global.v2.u32 	[%rd22+24], {%r110, %r110};
	st.global.u32 	[%rd22+32], %r110;
	mov.b64 	%rd23, 0;
	st.global.u64 	[%rd22+40], %rd23;
	ret;

}
	// .globl	_Z17computeBuddhabrotPi7graphic17iterationContorolP19curandStateMRG32k3a
.visible .entry _Z17computeBuddhabrotPi7graphic17iterationContorolP19curandStateMRG32k3a(
	.param .u64 .ptr .align 1 _Z17computeBuddhabrotPi7graphic17iterationContorolP19curandStateMRG32k3a_param_0,
	.param .align 8 .b8 _Z17computeBuddhabrotPi7graphic17iterationContorolP19curandStateMRG32k3a_param_1[64],
	.param .align 4 .b8 _Z17computeBuddhabrotPi7graphic17iterationContorolP19curandStateMRG32k3a_param_2[12],
	.param .u64 .ptr .align 1 _Z17computeBuddhabrotPi7graphic17iterationContorolP19curandStateMRG32k3a_param_3
)
{
	.reg .pred 	%p<25>;
	.reg .b32 	%r<70>;
	.reg .b32 	%f<35>;
	.reg .b64 	%rd<47>;
	.reg .b64 	%fd<30>;

	ld.param.u32 	%r14, [_Z17computeBuddhabrotPi7graphic17iterationContorolP19curandStateMRG32k3a_param_2+8];
	ld.param.u32 	%r13, [_Z17computeBuddhabrotPi7graphic17iterationContorolP19curandStateMRG32k3a_param_2+4];
	ld.param.f64 	%fd13, [_Z17computeBuddhabrotPi7graphic17iterationContorolP19curandStateMRG32k3a_param_1+56];
	ld.param.f64 	%fd12, [_Z17computeBuddhabrotPi7graphic17iterationContorolP19curandStateMRG32k3a_param_1+48];
	ld.param.f64 	%fd11, [_Z17computeBuddhabrotPi7graphic17iterationContorolP19curandStateMRG32k3a_param_1+40];
	ld.param.f64 	%fd10, [_Z17computeBuddhabrotPi7graphic17iterationContorolP19curandStateMRG32k3a_param_1+32];
	ld.param.f64 	%fd9, [_Z17computeBuddhabrotPi7graphic17iterationContorolP19curandStateMRG32k3a_param_1+24];
	ld.param.f64 	%fd8, [_Z17computeBuddhabrotPi7graphic17iterationContorolP19curandStateMRG32k3a_param_1+16];
	ld.param.u64 	%rd3, [_Z17computeBuddhabrotPi7graphic17iterationContorolP19curandStateMRG32k3a_param_0];
	ld.param.u32 	%r12, [_Z17computeBuddhabrotPi7graphic17iterationContorolP19curandStateMRG32k3a_param_2];
	ld.param.v2.u32 	{%r10, %r11}, [_Z17computeBuddhabrotPi7graphic17iterationContorolP19curandStateMRG32k3a_param_1];
	ld.param.u64 	%rd4, [_Z17computeBuddhabrotPi7graphic17iterationContorolP19curandStateMRG32k3a_param_3];
	setp.lt.s32 	%p1, %r12, 1;
	@%p1 bra 	$L__BB1_13;
	cvta.to.global.u64 	%rd5, %rd4;
	mov.u32 	%r16, %tid.x;
	mov.u32 	%r17, %ctaid.x;
	mov.u32 	%r18, %ntid.x;
	mad.lo.s32 	%r19, %r18, %r17, %r16;
	mul.wide.s32 	%rd6, %r19, 48;
	add.s64 	%rd1, %rd5, %rd6;
	cvta.to.global.u64 	%rd2, %rd3;
	mov.b32 	%r67, 0;
$L__BB1_2:
	ld.global.v2.u32 	{%r48, %r23}, [%rd1];
	sub.s32 	%r21, -209, %r48;
	mov.b32 	%r34, 810728;
	// begin inline asm
	mul.wide.u32 %rd7, %r34, %r21;
	// end inline asm
	mov.b32 	%r36, 1403580;
	// begin inline asm
	mad.wide.u32 %rd8, %r36, %r23, %rd7;
	// end inline asm
	{ .reg .b32 tmp; mov.b64 {tmp, %r24}, %rd8; }
	mov.b32 	%r39, 209;
	// begin inline asm
	mul.wide.u32 %rd10, %r24, %r39;
	// end inline asm
	and.b64  	%rd25, %rd8, 4294967295;
	add.s64 	%rd26, %rd10, %rd25;
	setp.gt.u64 	%p2, %rd26, 4294967086;
	add.s64 	%rd27, %rd26, -4294967087;
	selp.b64 	%rd28, %rd27, %rd26, %p2;
	ld.global.v2.u32 	{%r37, %r49}, [%rd1+8];
	cvt.u32.u64 	%r50, %rd28;
	sub.s32 	%r27, -22853, %r49;
	mov.b32 	%r40, 1370589;
	// begin inline asm
	mul.wide.u32 %rd11, %r40, %r27;
	// end inline asm
	ld.global.v2.u32 	{%r51, %r29}, [%rd1+16];
	mov.b32 	%r42, 527612;
	// begin inline asm
	mad.wide.u32 %rd12, %r42, %r29, %rd11;
	// end inline asm
	{ .reg .b32 tmp; mov.b64 {tmp, %r30}, %rd12; }
	mov.b32 	%r47, 22853;
	// begin inline asm
	mul.wide.u32 %rd14, %r30, %r47;
	// end inline asm
	and.b64  	%rd29, %rd12, 4294967295;
	add.s64 	%rd30, %rd14, %rd29;
	{ .reg .b32 tmp; mov.b64 {tmp, %r32}, %rd30; }
	// begin inline asm
	mul.wide.u32 %rd15, %r32, %r47;
	// end inline asm
	and.b64  	%rd31, %rd30, 4294967295;
	add.s64 	%rd32, %rd31, %rd15;
	setp.gt.u64 	%p3, %rd32, 4294944442;
	add.s64 	%rd33, %rd32, -4294944443;
	selp.b64 	%rd34, %rd33, %rd32, %p3;
	cvt.u32.u64 	%r43, %rd34;
	sub.s32 	%r52, %r50, %r43;
	setp.gt.u64 	%p4, %rd28, %rd34;
	add.s32 	%r53, %r52, -209;
	selp.b32 	%r54, %r52, %r53, %p4;
	cvt.rn.f64.u32 	%fd14, %r54;
	mul.f64 	%fd15, %fd14, 0d3DF000000D10000B;
	cvt.rn.f32.f64 	%f12, %fd15;
	fma.rn.f32 	%f1, %f12, 0f40C00000, 0fC0400000;
	sub.s32 	%r35, -209, %r23;
	// begin inline asm
	mul.wide.u32 %rd16, %r34, %r35;
	// end inline asm
	// begin inline asm
	mad.wide.u32 %rd17, %r36, %r37, %rd16;
	// end inline asm
	{ .reg .b32 tmp; mov.b64 {tmp, %r38}, %rd17; }
	// begin inline asm
	mul.wide.u32 %rd19, %r38, %r39;
	// end inline asm
	and.b64  	%rd35, %rd17, 4294967295;
	add.s64 	%rd36, %rd19, %rd35;
	setp.gt.u64 	%p5, %rd36, 4294967086;
	add.s64 	%rd37, %rd36, -4294967087;
	selp.b64 	%rd38, %rd37, %rd36, %p5;
	st.global.v2.u32 	[%rd1], {%r37, %r50};
	cvt.u32.u64 	%r55, %rd38;
	sub.s32 	%r41, -22853, %r51;
	// begin inline asm
	mul.wide.u32 %rd20, %r40, %r41;
	// end inline asm
	// begin inline asm
	mad.wide.u32 %rd21, %r42, %r43, %rd20;
	// end inline asm
	{ .reg .b32 tmp; mov.b64 {tmp, %r44}, %rd21; }
	// begin inline asm
	mul.wide.u32 %rd23, %r44, %r47;
	// end inline asm
	and.b64  	%rd39, %rd21, 4294967295;
	add.s64 	%rd40, %rd23, %rd39;
	{ .reg .b32 tmp; mov.b64 {tmp, %r46}, %rd40; }
	// begin inline asm
	mul.wide.u32 %rd24, %r46, %r47;
	// end inline asm
	and.b64  	%rd41, %rd40, 4294967295;
	add.s64 	%rd42, %rd41, %rd24;
	setp.gt.u64 	%p6, %rd42, 4294944442;
	add.s64 	%rd43, %rd42, -4294944443;
	selp.b64 	%rd44, %rd43, %rd42, %p6;
	st.global.v2.u32 	[%rd1+8], {%r55, %r29};
	cvt.u32.u64 	%r56, %rd44;
	st.global.v2.u32 	[%rd1+16], {%r43, %r56};
	sub.s32 	%r57, %r55, %r56;
	setp.gt.u64 	%p7, %rd38, %rd44;
	add.s32 	%r58, %r57, -209;
	selp.b32 	%r59, %r57, %r58, %p7;
	cvt.rn.f64.u32 	%fd16, %r59;
	mul.f64 	%fd17, %fd16, 0d3DF000000D10000B;
	cvt.rn.f32.f64 	%f13, %fd17;
	fma.rn.f32 	%f2, %f13, 0f40C00000, 0fC0400000;
	cvt.f64.f32 	%fd18, %f1;
	add.f64 	%fd19, %fd18, 0dBFD0000000000000;
	mul.f32 	%f3, %f2, %f2;
	cvt.f64.f32 	%fd20, %f3;
	fma.rn.f64 	%fd21, %fd19, %fd19, %fd20;
	cvt.rn.f32.f64 	%f14, %fd21;
	cvt.f64.f32 	%fd22, %f14;
	add.f64 	%fd23, %fd19, %fd22;
	mul.f64 	%fd24, %fd23, %fd22;
	mul.f64 	%fd25, %fd20, 0d3FD0000000000000;
	setp.lt.f64 	%p8, %fd24, %fd25;
	@%p8 bra 	$L__BB1_12;
	setp.lt.s32 	%p9, %r14, 1;
	add.f32 	%f15, %f1, 0f3F800000;
	fma.rn.f32 	%f16, %f15, %f15, %f3;
	setp.lt.f32 	%p10, %f16, 0f3D800000;
	or.pred  	%p11, %p10, %p9;
	@%p11 bra 	$L__BB1_12;
	mov.f32 	%f31, 0f00000000;
	mov.b32 	%r68, 0;
	mov.f32 	%f32, %f31;
$L__BB1_5:
	mul.f32 	%f18, %f32, %f32;
	mul.f32 	%f19, %f31, %f31;
	sub.f32 	%f20, %f18, %f19;
	add.f32 	%f6, %f1, %f20;
	add.f32 	%f21, %f32, %f32;
	fma.rn.f32 	%f31, %f21, %f31, %f2;
	mul.f32 	%f22, %f6, %f6;
	fma.rn.f32 	%f23, %f31, %f31, %f22;
	setp.leu.f32 	%p12, %f23, 0f41800000;
	@%p12 bra 	$L__BB1_14;
	setp.le.s32 	%p14, %r68, %r13;
	@%p14 bra 	$L__BB1_12;
	mov.f32 	%f33, 0f00000000;
	mov.b32 	%r69, 0;
	mov.f32 	%f34, %f33;
$L__BB1_8:
	mul.f32 	%f25, %f34, %f34;
	mul.f32 	%f26, %f33, %f33;
	sub.f32 	%f27, %f25, %f26;
	add.f32 	%f10, %f1, %f27;
	add.f32 	%f28, %f34, %f34;
	fma.rn.f32 	%f33, %f28, %f33, %f2;
	mul.f32 	%f29, %f10, %f10;
	fma.rn.f32 	%f30, %f33, %f33, %f29;
	setp.gt.f32 	%p15, %f30, 0f41800000;
	@%p15 bra 	$L__BB1_12;
	cvt.f64.f32 	%fd5, %f10;
	setp.geu.f64 	%p16, %fd11, %fd5;
	setp.leu.f64 	%p17, %fd10, %fd5;
	cvt.f64.f32 	%fd6, %f33;
	setp.geu.f64 	%p18, %fd13, %fd6;
	or.pred  	%p19, %p16, %p18;
	or.pred  	%p20, %p19, %p17;
	setp.leu.f64 	%p21, %fd12, %fd6;
	or.pred  	%p22, %p21, %p20;
	@%p22 bra 	$L__BB1_11;
	sub.f64 	%fd26, %fd5, %fd11;
	div.rn.f64 	%fd27, %fd26, %fd8;
	cvt.rzi.s32.f64 	%r62, %fd27;
	sub.f64 	%fd28, %fd6, %fd13;
	div.rn.f64 	%fd29, %fd28, %fd9;
	cvt.rzi.s32.f64 	%r63, %fd29;
	mad.lo.s32 	%r64, %r63, %r10, %r62;
	mul.wide.s32 	%rd45, %r64, 4;
	add.s64 	%rd46, %rd2, %rd45;
	ld.global.u32 	%r65, [%rd46];
	add.s32 	%r66, %r65, 1;
	st.global.u32 	[%rd46], %r66;
$L__BB1_11:
	add.s32 	%r69, %r69, 1;
	setp.ne.s32 	%p23, %r69, %r14;
	mov.f32 	%f34, %f10;
	@%p23 bra 	$L__BB1_8;
$L__BB1_12:
	add.s32 	%r67, %r67, 1;
	setp.ne.s32 	%p24, %r67, %r12;
	@%p24 bra 	$L__BB1_2;
$L__BB1_13:
	ret;
$L__BB1_14:
	add.s32 	%r68, %r68, 1;
	setp.eq.s32 	%p13, %r68, %r14;
	mov.f32 	%f32, %f6;
	@%p13 bra 	$L__BB1_12;
	bra.uni 	$L__BB1_5;

}


// ===== COMPILED SASS (sm_100) =====

	.target	sm_100

	.elftype	@"ET_EXEC"


//--------------------- .note.nv.tkinfo           --------------------------
	.section	.note.nv.tkinfo,"",@"SHT_NOTE"
	.sectionflags	@"SHF_NOTE_NV_TKINFO"
	.tkinfo
        /*0018*/ 	.word	0x00000002
        /*0030*/ 	.string	""
        /*0030*/ 	.string	"ptxas"
        /*0030*/ 	.string	"Cuda compilation tools, release 13.0, V13.0.88"
        /*0030*/ 	.string	"Build cuda_13.0.r13.0/compiler.36424714_0"
        /*0030*/ 	.string	"-arch sm_100 -m 64 "



//--------------------- .note.nv.cuinfo           --------------------------
	.section	.note.nv.cuinfo,"",@"SHT_NOTE"
	.sectionflags	@"SHF_NOTE_NV_CUINFO"
        /*0018*/ 	.short	0x0002
        /*001a*/ 	.short	0x0064
        /*001c*/ 	.short	0x0082
	.zero		2


//--------------------- .nv.info                  --------------------------
	.section	.nv.info,"",@"SHT_CUDA_INFO"
	.align	4


	//----- nvinfo : EIATTR_REGCOUNT
	.align		4
        /*0000*/ 	.byte	0x04, 0x2f
        /*0002*/ 	.short	(.L_10 - .L_9)
	.align		4
.L_9:
        /*0004*/ 	.word	index@(_Z7initRNGjP19curandStateMRG32k3a)
        /*0008*/ 	.word	0x0000004e


	//----- nvinfo : EIATTR_FRAME_SIZE
	.align		4
.L_10:
        /*000c*/ 	.byte	0x04, 0x11
        /*000e*/ 	.short	(.L_12 - .L_11)
	.align		4
.L_11:
        /*0010*/ 	.word	index@($__internal_1_$__cuda_sm20_div_rn_f64_full)
        /*0014*/ 	.word	0x00000000


	//----- nvinfo : EIATTR_FRAME_SIZE
	.align		4
.L_12:
        /*0018*/ 	.byte	0x04, 0x11
        /*001a*/ 	.short	(.L_14 - .L_13)
	.align		4
.L_13:
        /*001c*/ 	.word	index@(_Z7initRNGjP19curandStateMRG32k3a)
        /*0020*/ 	.word	0x00000000


	//----- nvinfo : EIATTR_REGCOUNT
	.align		4
.L_14:
        /*0024*/ 	.byte	0x04, 0x2f
        /*0026*/ 	.short	(.L_16 - .L_15)
	.align		4
.L_15:
        /*0028*/ 	.word	index@(_Z17computeBuddhabrotPi7graphic17iterationContorolP19curandStateMRG32k3a)
        /*002c*/ 	.word	0x00000028


	//----- nvinfo : EIATTR_FRAME_SIZE
	.align		4
.L_16:
        /*0030*/ 	.byte	0x04, 0x11
        /*0032*/ 	.short	(.L_18 - .L_17)
	.align		4
.L_17:
        /*0034*/ 	.word	index@($__internal_0_$__cuda_sm20_div_rn_f64_full)
        /*0038*/ 	.word	0x00000000


	//----- nvinfo : EIATTR_FRAME_SIZE
	.align		4
.L_18:
        /*003c*/ 	.byte	0x04, 0x11
        /*003e*/ 	.short	(.L_20 - .L_19)
	.align		4
.L_19:
        /*0040*/ 	.word	index@(_Z17computeBuddhabrotPi7graphic17iterationContorolP19curandStateMRG32k3a)
        /*0044*/ 	.word	0x00000000


	//----- nvinfo : EIATTR_MIN_STACK_SIZE
	.align		4
.L_20:
        /*0048*/ 	.byte	0x04, 0x12
        /*004a*/ 	.short	(.L_22 - .L_21)
	.align		4
.L_21:
        /*004c*/ 	.word	index@(_Z17computeBuddhabrotPi7graphic17iterationContorolP19curandStateMRG32k3a)
        /*0050*/ 	.word	0x00000000


	//----- nvinfo : EIATTR_MIN_STACK_SIZE
	.align		4
.L_22:
        /*0054*/ 	.byte	0x04, 0x12
        /*0056*/ 	.short	(.L_24 - .L_23)
	.align		4
.L_23:
        /*0058*/ 	.word	index@(_Z7initRNGjP19curandStateMRG32k3a)
        /*005c*/ 	.word	0x00000000
.L_24:


//--------------------- .nv.compat                --------------------------
	.section	.nv.compat,"",@"SHT_CUDA_COMPAT_INFO"
	.align	4
        /*0000*/ 	.byte	0x02, 0x09, 0x00, 0x00, 0x02, 0x02, 0x01, 0x00, 0x02, 0x05, 0x05, 0x00, 0x03, 0x07, 0x01, 0x01
        /*0010*/ 	.byte	0x02, 0x03, 0x00, 0x00, 0x02, 0x06, 0x01, 0x00, 0x04, 0x0b, 0x08, 0x00, 0x01, 0x00, 0x00, 0x00
        /*0020*/ 	.byte	0x00, 0x00, 0x00, 0x00


//--------------------- .nv.info._Z17computeBuddhabrotPi7graphic17iterationContorolP19curandStateMRG32k3a --------------------------
	.section	.nv.info._Z17computeBuddhabrotPi7graphic17iterationContorolP19curandStateMRG32k3a,"",@"SHT_CUDA_INFO"
	.sectionflags	@""
	.align	4


	//----- nvinfo : EIATTR_CUDA_API_VERSION
	.align		4
        /*0000*/ 	.byte	0x04, 0x37
        /*0002*/ 	.short	(.L_26 - .L_25)
.L_25:
        /*0004*/ 	.word	0x00000082


	//----- nvinfo : EIATTR_KPARAM_INFO
	.align		4
.L_26:
        /*0008*/ 	.byte	0x04, 0x17
        /*000a*/ 	.short	(.L_28 - .L_27)
.L_27:
        /*000c*/ 	.word	0x00000000
        /*0010*/ 	.short	0x0003
        /*0012*/ 	.short	0x0058
        /*0014*/ 	.byte	0x00, 0xf5, 0x21, 0x00


	//----- nvinfo : EIATTR_KPARAM_INFO
	.align		4
.L_28:
        /*0018*/ 	.byte	0x04, 0x17
        /*001a*/ 	.short	(.L_30 - .L_29)
.L_29:
        /*001c*/ 	.word	0x00000000
        /*0020*/ 	.short	0x0002
        /*0022*/ 	.short	0x0048
        /*0024*/ 	.byte	0x00, 0xf0, 0x31, 0x00


	//----- nvinfo : EIATTR_KPARAM_INFO
	.align		4
.L_30:
        /*0028*/ 	.byte	0x04, 0x17
        /*002a*/ 	.short	(.L_32 - .L_31)
.L_31:
        /*002c*/ 	.word	0x00000000
        /*0030*/ 	.short	0x0001
        /*0032*/ 	.short	0x0008
        /*0034*/ 	.byte	0x00, 0xf0, 0x01, 0x01


	//----- nvinfo : EIATTR_KPARAM_INFO
	.align		4
.L_32:
        /*0038*/ 	.byte	0x04, 0x17
        /*003a*/ 	.short	(.L_34 - .L_33)
.L_33:
        /*003c*/ 	.word	0x00000000
        /*0040*/ 	.short	0x0000
        /*0042*/ 	.short	0x0000
        /*0044*/ 	.byte	0x00, 0xf5, 0x21, 0x00


	//----- nvinfo : EIATTR_SPARSE_MMA_MASK
	.align		4
.L_34:
        /*0048*/ 	.byte	0x03, 0x50
        /*004a*/ 	.short	0x0000


	//----- nvinfo : EIATTR_MAXREG_COUNT
	.align		4
        /*004c*/ 	.byte	0x03, 0x1b
        /*004e*/ 	.short	0x00ff


	//----- nvinfo : EIATTR_MERCURY_ISA_VERSION
	.align		4
        /*0050*/ 	.byte	0x03, 0x5f
        /*0052*/ 	.short	0x0101


	//----- nvinfo : EIATTR_VRC_CTA_INIT_COUNT
	.align		4
        /*0054*/ 	.byte	0x02, 0x4a
	.zero		1
	.zero		1


	//----- nvinfo : EIATTR_EXIT_INSTR_OFFSETS
	.align		4
        /*0058*/ 	.byte	0x04, 0x1c
        /*005a*/ 	.short	(.L_36 - .L_35)


	//   ....[0]....
.L_35:
        /*005c*/ 	.word	0x00000030


	//   ....[1]....
        /*0060*/ 	.word	0x00000e40


	//----- nvinfo : EIATTR_CRS_STACK_SIZE
	.align		4
.L_36:
        /*0064*/ 	.byte	0x04, 0x1e
        /*0066*/ 	.short	(.L_38 - .L_37)
.L_37:
        /*0068*/ 	.word	0x00000000


	//----- nvinfo : EIATTR_CBANK_PARAM_SIZE
	.align		4
.L_38:
        /*006c*/ 	.byte	0x03, 0x19
        /*006e*/ 	.short	0x0060


	//----- nvinfo : EIATTR_PARAM_CBANK
	.align		4
        /*0070*/ 	.byte	0x04, 0x0a
        /*0072*/ 	.short	(.L_40 - .L_39)
	.align		4
.L_39:
        /*0074*/ 	.word	index@(.nv.constant0._Z17computeBuddhabrotPi7graphic17iterationContorolP19curandStateMRG32k3a)
        /*0078*/ 	.short	0x0380
        /*007a*/ 	.short	0x0060


	//----- nvinfo : EIATTR_SW_WAR
	.align		4
.L_40:
        /*007c*/ 	.byte	0x04, 0x36
        /*007e*/ 	.short	(.L_42 - .L_41)
.L_41:
        /*0080*/ 	.word	0x00000008
.L_42:


//--------------------- .nv.info._Z7initRNGjP19curandStateMRG32k3a --------------------------
	.section	.nv.info._Z7initRNGjP19curandStateMRG32k3a,"",@"SHT_CUDA_INFO"
	.sectionflags	@""
	.align	4


	//----- nvinfo : EIATTR_CUDA_API_VERSION
	.align		4
        /*0000*/ 	.byte	0x04, 0x37
        /*0002*/ 	.short	(.L_44 - .L_43)
.L_43:
        /*0004*/ 	.word	0x00000082


	//----- nvinfo : EIATTR_KPARAM_INFO
	.align		4
.L_44:
        /*0008*/ 	.byte	0x04, 0x17
        /*000a*/ 	.short	(.L_46 - .L_45)
.L_45:
        /*000c*/ 	.word	0x00000000
        /*0010*/ 	.short	0x0001
        /*0012*/ 	.short	0x0008
        /*0014*/ 	.byte	0x00, 0xf5, 0x21, 0x00


	//----- nvinfo : EIATTR_KPARAM_INFO
	.align		4
.L_46:
        /*0018*/ 	.byte	0x04, 0x17
        /*001a*/ 	.short	(.L_48 - .L_47)
.L_47:
        /*001c*/ 	.word	0x00000000
        /*0020*/ 	.short	0x0000
        /*0022*/ 	.short	0x0000
        /*0024*/ 	.byte	0x00, 0xf0, 0x11, 0x00


	//----- nvinfo : EIATTR_SPARSE_MMA_MASK
	.align		4
.L_48:
        /*0028*/ 	.byte	0x03, 0x50
        /*002a*/ 	.short	0x0000


	//----- nvinfo : EIATTR_MAXREG_COUNT
	.align		4
        /*002c*/ 	.byte	0x03, 0x1b
        /*002e*/ 	.short	0x00ff


	//----- nvinfo : EIATTR_MERCURY_ISA_VERSION
	.align		4
        /*0030*/ 	.byte	0x03, 0x5f
        /*0032*/ 	.short	0x0101


	//----- nvinfo : EIATTR_VRC_CTA_INIT_COUNT
	.align		4
        /*0034*/ 	.byte	0x02, 0x4a
	.zero		1
	.zero		1


	//----- nvinfo : EIATTR_EXIT_INSTR_OFFSETS
	.align		4
        /*0038*/ 	.byte	0x04, 0x1c
        /*003a*/ 	.short	(.L_50 - .L_49)


	//   ....[0]....
.L_49:
        /*003c*/ 	.word	0x00024cb0


	//----- nvinfo : EIATTR_CRS_STACK_SIZE
	.align		4
.L_50:
        /*0040*/ 	.byte	0x04, 0x1e
        /*0042*/ 	.short	(.L_52 - .L_51)
.L_51:
        /*0044*/ 	.word	0x00000000


	//----- nvinfo : EIATTR_CBANK_PARAM_SIZE
	.align		4
.L_52:
        /*0048*/ 	.byte	0x03, 0x19
        /*004a*/ 	.short	0x0010


	//----- nvinfo : EIATTR_PARAM_CBANK
	.align		4
        /*004c*/ 	.byte	0x04, 0x0a
        /*004e*/ 	.short	(.L_54 - .L_53)
	.align		4
.L_53:
        /*0050*/ 	.word	index@(.nv.constant0._Z7initRNGjP19curandStateMRG32k3a)
        /*0054*/ 	.short	0x0380
        /*0056*/ 	.short	0x0010


	//----- nvinfo : EIATTR_SW_WAR
	.align		4
.L_54:
        /*0058*/ 	.byte	0x04, 0x36
        /*005a*/ 	.short	(.L_56 - .L_55)
.L_55:
        /*005c*/ 	.word	0x00000008
.L_56:


//--------------------- .nv.callgraph             --------------------------
	.section	.nv.callgraph,"",@"SHT_CUDA_CALLGRAPH"
	.align	4
	.sectionentsize	8
	.align		4
        /*0000*/ 	.word	0x00000000
	.align		4
        /*0004*/ 	.word	0xffffffff
	.align		4
        /*0008*/ 	.word	0x00000000
	.align		4
        /*000c*/ 	.word	0xfffffffe
	.align		4
        /*0010*/ 	.word	0x00000000
	.align		4
        /*0014*/ 	.word	0xfffffffd
	.align		4
        /*0018*/ 	.word	0x00000000
	.align		4
        /*001c*/ 	.word	0xfffffffc


//--------------------- .nv.constant4             --------------------------
	.section	.nv.constant4,"a",@progbits
	.align	8
	.align		8
.nv.constant4:
        /*0000*/ 	.dword	precalc_xorwow_matrix
	.align		8
        /*0008*/ 	.dword	precalc_xorwow_offset_matrix
	.align		8
        /*0010*/ 	.dword	mrg32k3aM1
	.align		8
        /*0018*/ 	.dword	mrg32k3aM2
	.align		8
        /*0020*/ 	.dword	mrg32k3aM1SubSeq
	.align		8
        /*0028*/ 	.dword	mrg32k3aM2SubSeq
	.align		8
        /*0030*/ 	.dword	mrg32k3aM1Seq
	.align		8
        /*0038*/ 	.dword	mrg32k3aM2Seq


//--------------------- .nv.constant3             --------------------------
	.section	.nv.constant3,"a",@progbits
	.align	8
.nv.constant3:
	.type		__cr_lgamma_table,@object
	.size		__cr_lgamma_table,(.L_8 - __cr_lgamma_table)
__cr_lgamma_table:
        /*0000*/ 	.byte	0x00, 0x00, 0x00, 0x00, 0x00, 0x00, 0x00, 0x00, 0x00, 0x00, 0x00, 0x00, 0x00, 0x00, 0x00, 0x00
        /*0010*/ 	.byte	0xef, 0x39, 0xfa, 0xfe, 0x42, 0x2e, 0xe6, 0x3f, 0x02, 0x20, 0x2a, 0xfa, 0x0b, 0xab, 0xfc, 0x3f
        /*0020*/ 	.byte	0xf9, 0x2c, 0x92, 0x7c, 0xa7, 0x6c, 0x09, 0x40, 0xc9, 0x79, 0x44, 0x3c, 0x64, 0x26, 0x13, 0x40
        /*0030*/ 	.byte	0xca, 0x01, 0xcf, 0x3a, 0x27, 0x51, 0x1a, 0x40, 0x30, 0xcc, 0x2d, 0xf3, 0xe1, 0x0c, 0x21, 0x40
        /*0040*/ 	.byte	0x0d, 0xb7, 0xfc, 0x82, 0x8e, 0x35, 0x25, 0x40
.L_8:


//--------------------- .text._Z17computeBuddhabrotPi7graphic17iterationContorolP19curandStateMRG32k3a --------------------------
	.section	.text._Z17computeBuddhabrotPi7graphic17iterationContorolP19curandStateMRG32k3a,"ax",@progbits
	.align	128
        .global         _Z17computeBuddhabrotPi7graphic17iterationContorolP19curandStateMRG32k3a
        .type           _Z17computeBuddhabrotPi7graphic17iterationContorolP19curandStateMRG32k3a,@function
        .size           _Z17computeBuddhabrotPi7graphic17iterationContorolP19curandStateMRG32k3a,(.L_x_561 - _Z17computeBuddhabrotPi7graphic17iterationContorolP19curandStateMRG32k3a)
        .other          _Z17computeBuddhabrotPi7graphic17iterationContorolP19curandStateMRG32k3a,@"STO_CUDA_ENTRY STV_DEFAULT"
_Z17computeBuddhabrotPi7graphic17iterationContorolP19curandStateMRG32k3a:
.text._Z17computeBuddhabrotPi7graphic17iterationContorolP19curandStateMRG32k3a:
[----:B------:R-:W-:Y:S08]  /*0000*/  LDC R1, c[0x0][0x37c] ;  /* 0x0000df00ff017b82 */ /* 0x000ff00000000800 */
[----:B------:R-:W0:Y:S02]  /*0010*/  LDC R0, c[0x0][0x3c8] ;  /* 0x0000f200ff007b82 */ /* 0x000e240000000800 */
[----:B0-----:R-:W-:-:S13]  /*0020*/  ISETP.GE.AND P0, PT, R0, 0x1, PT ;  /* 0x000000010000780c */ /* 0x001fda0003f06270 */
[----:B------:R-:W-:Y:S05]  /*0030*/  @!P0 EXIT ;  /* 0x000000000000894d */ /* 0x000fea0003800000 */
[----:B------:R-:W0:Y:S01]  /*0040*/  S2R R3, SR_TID.X ;  /* 0x0000000000037919 */ /* 0x000e220000002100 */
[----:B------:R-:W0:Y:S01]  /*0050*/  S2UR UR4, SR_CTAID.X ;  /* 0x00000000000479c3 */ /* 0x000e220000002500 */
[----:B------:R-:W1:Y:S07]  /*0060*/  LDCU.64 UR6, c[0x0][0x358] ;  /* 0x00006b00ff0677ac */ /* 0x000e6e0008000a00 */
[----:B------:R-:W0:Y:S08]  /*0070*/  LDC R0, c[0x0][0x360] ;  /* 0x0000d800ff007b82 */ /* 0x000e300000000800 */
[----:B------:R-:W2:Y:S01]  /*0080*/  LDC.64 R6, c[0x0][0x3d8] ;  /* 0x0000f600ff067b82 */ /* 0x000ea20000000a00 */
[----:B0-----:R-:W-:Y:S01]  /*0090*/  IMAD R3, R0, UR4, R3 ;  /* 0x0000000400037c24 */ /* 0x001fe2000f8e0203 */
[----:B------:R-:W-:-:S03]  /*00a0*/  UMOV UR4, URZ ;  /* 0x000000ff00047c82 */ /* 0x000fc60008000000 */
[----:B-12---:R-:W-:-:S07]  /*00b0*/  IMAD.WIDE R6, R3, 0x30, R6 ;  /* 0x0000003003067825 */ /* 0x006fce00078e0206 */
.L_x_11:
[----:B--2---:R-:W2:Y:S04]  /*00c0*/  LDG.E.64 R4, desc[UR6][R6.64+0x10] ;  /* 0x0000100606047981 */ /* 0x004ea8000c1e1b00 */
[----:B---3--:R-:W3:Y:S04]  /*00d0*/  LDG.E.64 R2, desc[UR6][R6.64+0x8] ;  /* 0x0000080606027981 */ /* 0x008ee8000c1e1b00 */
[----:B----4-:R-:W4:Y:S01]  /*00e0*/  LDG.E.64 R14, desc[UR6][R6.64] ;  /* 0x00000006060e7981 */ /* 0x010f22000c1e1b00 */
[----:B-1----:R-:W-:Y:S01]  /*00f0*/  IMAD.MOV.U32 R11, RZ, RZ, RZ ;  /* 0x000000ffff0b7224 */ /* 0x002fe200078e00ff */
[----:B------:R-:W-:Y:S01]  /*0100*/  UMOV UR8, 0xd10000b ;  /* 0x0d10000b00087882 */ /* 0x000fe20000000000 */
[----:B------:R-:W-:Y:S01]  /*0110*/  IMAD.MOV.U32 R17, RZ, RZ, RZ ;  /* 0x000000ffff117224 */ /* 0x000fe200078e00ff */
[----:B------:R-:W-:Y:S01]  /*0120*/  UMOV UR9, 0x3df00000 ;  /* 0x3df0000000097882 */ /* 0x000fe20000000000 */
[----:B0-----:R-:W0:Y:S01]  /*0130*/  LDC R23, c[0x0][0x3d0] ;  /* 0x0000f400ff177b82 */ /* 0x001e220000000800 */
[----:B------:R-:W1:Y:S01]  /*0140*/  LDCU UR5, c[0x0][0x3c8] ;  /* 0x00007900ff0577ac */ /* 0x000e620008000800 */
[----:B------:R-:W-:Y:S01]  /*0150*/  BSSY.RECONVERGENT B0, `(.L_x_0) ;  /* 0x00000cd000007945 */ /* 0x000fe20003800200 */
[----:B------:R-:W-:Y:S01]  /*0160*/  UIADD3 UR4, UPT, UPT, UR4, 0x1, URZ ;  /* 0x0000000104047890 */ /* 0x000fe2000fffe0ff */
[----:B------:R-:W0:Y:S01]  /*0170*/  LDCU UR15, c[0x0][0x3d0] ;  /* 0x00007a00ff0f77ac */ /* 0x000e220008000800 */
[----:B------:R-:W0:Y:S01]  /*0180*/  LDCU.64 UR10, c[0x0][0x3a8] ;  /* 0x00007500ff0a77ac */ /* 0x000e220008000a00 */
[----:B------:R-:W0:Y:S01]  /*0190*/  LDCU UR12, c[0x0][0x39c] ;  /* 0x00007380ff0c77ac */ /* 0x000e220008000800 */
[----:B------:R-:W0:Y:S01]  /*01a0*/  LDCU UR13, c[0x0][0x3a4] ;  /* 0x00007480ff0d77ac */ /* 0x000e220008000800 */
[----:B------:R-:W0:Y:S01]  /*01b0*/  LDCU UR14, c[0x0][0x388] ;  /* 0x00007100ff0e77ac */ /* 0x000e220008000800 */
[----:B-1----:R-:W-:Y:S01]  /*01c0*/  UISETP.NE.AND UP0, UPT, UR4, UR5, UPT ;  /* 0x000000050400728c */ /* 0x002fe2000bf05270 */
[----:B--2---:R-:W-:Y:S01]  /*01d0*/  IMAD.WIDE.U32 R8, R5, 0x80cfc, RZ ;  /* 0x00080cfc05087825 */ /* 0x004fe200078e00ff */
[----:B------:R-:W-:-:S02]  /*01e0*/  IADD3 R19, PT, PT, -R4, -0x5945, RZ ;  /* 0xffffa6bb04137810 */ /* 0x000fc40007ffe1ff */
[----:B---3--:R-:W-:Y:S01]  /*01f0*/  IADD3 R3, PT, PT, -R3, -0x5945, RZ ;  /* 0xffffa6bb03037810 */ /* 0x008fe20007ffe1ff */
[----:B----4-:R-:W-:-:S04]  /*0200*/  IMAD.WIDE.U32 R12, R15, 0x156abc, RZ ;  /* 0x00156abc0f0c7825 */ /* 0x010fc800078e00ff */
[----:B------:R-:W-:Y:S01]  /*0210*/  IMAD.WIDE.U32 R8, R3, 0x14e9dd, R8 ;  /* 0x0014e9dd03087825 */ /* 0x000fe200078e0008 */
[----:B------:R-:W-:-:S03]  /*0220*/  IADD3 R3, PT, PT, -R14, -0xd1, RZ ;  /* 0xffffff2f0e037810 */ /* 0x000fc60007ffe1ff */
[----:B------:R-:W-:Y:S02]  /*0230*/  IMAD.MOV.U32 R10, RZ, RZ, R8 ;  /* 0x000000ffff0a7224 */ /* 0x000fe400078e0008 */
[----:B------:R-:W-:Y:S01]  /*0240*/  IMAD.WIDE.U32 R12, R3, 0xc5ee8, R12 ;  /* 0x000c5ee8030c7825 */ /* 0x000fe200078e000c */
[----:B------:R-:W-:-:S03]  /*0250*/  IADD3 R3, PT, PT, -R15, -0xd1, RZ ;  /* 0xffffff2f0f037810 */ /* 0x000fc60007ffe1ff */
[----:B------:R-:W-:-:S04]  /*0260*/  IMAD.WIDE.U32 R8, R9, 0x5945, R10 ;  /* 0x0000594509087825 */ /* 0x000fc800078e000a */
[----:B------:R-:W-:Y:S02]  /*0270*/  IMAD.MOV.U32 R10, RZ, RZ, R8 ;  /* 0x000000ffff0a7224 */ /* 0x000fe400078e0008 */
[----:B------:R-:W-:Y:S02]  /*0280*/  IMAD.MOV.U32 R16, RZ, RZ, R12 ;  /* 0x000000ffff107224 */ /* 0x000fe400078e000c */
[----:B------:R-:W-:-:S04]  /*0290*/  IMAD.WIDE.U32 R8, R9, 0x5945, R10 ;  /* 0x0000594509087825 */ /* 0x000fc800078e000a */
[----:B------:R-:W-:Y:S01]  /*02a0*/  IMAD.WIDE.U32 R12, R13, 0xd1, R16 ;  /* 0x000000d10d0c7825 */ /* 0x000fe200078e0010 */
[C---:B------:R-:W-:Y:S02]  /*02b0*/  ISETP.GT.U32.AND P1, PT, R8.reuse, -0x5946, PT ;  /* 0xffffa6ba0800780c */ /* 0x040fe40003f24070 */
[----:B------:R-:W-:Y:S02]  /*02c0*/  IADD3 R11, P2, PT, R8, 0x5945, RZ ;  /* 0x00005945080b7810 */ /* 0x000fe40007f5e0ff */
[----:B------:R-:W-:Y:S02]  /*02d0*/  ISETP.GT.U32.AND.EX P1, PT, R9, RZ, PT, P1 ;  /* 0x000000ff0900720c */ /* 0x000fe40003f24110 */
[----:B------:R-:W-:Y:S02]  /*02e0*/  ISETP.GT.U32.AND P0, PT, R12, -0xd2, PT ;  /* 0xffffff2e0c00780c */ /* 0x000fe40003f04070 */
[----:B------:R-:W-:Y:S01]  /*02f0*/  SEL R8, R11, R8, P1 ;  /* 0x000000080b087207 */ /* 0x000fe20000800000 */
[----:B------:R-:W-:Y:S01]  /*0300*/  IMAD.WIDE.U32 R10, R2, 0x156abc, RZ ;  /* 0x00156abc020a7825 */ /* 0x000fe200078e00ff */
[----:B------:R-:W-:-:S03]  /*0310*/  ISETP.GT.U32.AND.EX P0, PT, R13, RZ, PT, P0 ;  /* 0x000000ff0d00720c */ /* 0x000fc60003f04100 */
[----:B------:R-:W-:-:S04]  /*0320*/  IMAD.WIDE.U32 R14, R8, 0x80cfc, RZ ;  /* 0x00080cfc080e7825 */ /* 0x000fc800078e00ff */
[----:B------:R-:W-:Y:S01]  /*0330*/  IMAD.WIDE.U32 R10, R3, 0xc5ee8, R10 ;  /* 0x000c5ee8030a7825 */ /* 0x000fe200078e000a */
[----:B------:R-:W-:-:S03]  /*0340*/  IADD3 R3, P3, PT, R12, 0xd1, RZ ;  /* 0x000000d10c037810 */ /* 0x000fc60007f7e0ff */
[----:B------:R-:W-:Y:S01]  /*0350*/  IMAD.WIDE.U32 R14, R19, 0x14e9dd, R14 ;  /* 0x0014e9dd130e7825 */ /* 0x000fe200078e000e */
[----:B------:R-:W-:Y:S02]  /*0360*/  IADD3.X R21, PT, PT, R13, -0x1, RZ, P3, !PT ;  /* 0xffffffff0d157810 */ /* 0x000fe40001ffe4ff */
[----:B------:R-:W-:Y:S01]  /*0370*/  SEL R3, R3, R12, P0 ;  /* 0x0000000c03037207 */ /* 0x000fe20000000000 */
[----:B------:R-:W-:Y:S01]  /*0380*/  IMAD.MOV.U32 R16, RZ, RZ, R14 ;  /* 0x000000ffff107224 */ /* 0x000fe200078e000e */
[----:B------:R-:W-:Y:S01]  /*0390*/  SEL R0, R21, R13, P0 ;  /* 0x0000000d15007207 */ /* 0x000fe20000000000 */
[----:B------:R-:W-:Y:S01]  /*03a0*/  IMAD.MOV.U32 R13, RZ, RZ, RZ ;  /* 0x000000ffff0d7224 */ /* 0x000fe200078e00ff */
[----:B------:R-:W-:Y:S01]  /*03b0*/  IADD3.X R19, PT, PT, R9, -0x1, RZ, P2, !PT ;  /* 0xffffffff09137810 */ /* 0x000fe200017fe4ff */
[----:B------:R-:W-:Y:S01]  /*03c0*/  IMAD.WIDE.U32 R14, R15, 0x5945, R16 ;  /* 0x000059450f0e7825 */ /* 0x000fe200078e0010 */
[----:B------:R-:W-:Y:S01]  /*03d0*/  ISETP.GT.U32.AND P0, PT, R3, R8, PT ;  /* 0x000000080300720c */ /* 0x000fe20003f04070 */
[----:B------:R1:W-:Y:S01]  /*03e0*/  STG.E.64 desc[UR6][R6.64], R2 ;  /* 0x0000000206007986 */ /* 0x0003e2000c101b06 */
[----:B------:R-:W-:Y:S01]  /*03f0*/  SEL R9, R19, R9, P1 ;  /* 0x0000000913097207 */ /* 0x000fe20000800000 */
[----:B------:R-:W-:Y:S01]  /*0400*/  IMAD.MOV.U32 R16, RZ, RZ, R10 ;  /* 0x000000ffff107224 */ /* 0x000fe200078e000a */
[----:B------:R-:W-:-:S02]  /*0410*/  MOV R12, R14 ;  /* 0x0000000e000c7202 */ /* 0x000fc40000000f00 */
[----:B------:R-:W-:Y:S01]  /*0420*/  ISETP.GT.U32.AND.EX P0, PT, R0, R9, PT, P0 ;  /* 0x000000090000720c */ /* 0x000fe20003f04100 */
[----:B------:R-:W-:-:S04]  /*0430*/  IMAD.WIDE.U32 R10, R11, 0xd1, R16 ;  /* 0x000000d10b0a7825 */ /* 0x000fc800078e0010 */
[----:B------:R-:W-:Y:S01]  /*0440*/  IMAD.WIDE.U32 R14, R15, 0x5945, R12 ;  /* 0x000059450f0e7825 */ /* 0x000fe200078e000c */
[C---:B------:R-:W-:Y:S02]  /*0450*/  ISETP.GT.U32.AND P1, PT, R10.reuse, -0xd2, PT ;  /* 0xffffff2e0a00780c */ /* 0x040fe40003f24070 */
[----:B------:R-:W-:Y:S01]  /*0460*/  IADD3 R13, P4, PT, R10, 0xd1, RZ ;  /* 0x000000d10a0d7810 */ /* 0x000fe20007f9e0ff */
[----:B------:R-:W-:Y:S01]  /*0470*/  IMAD.IADD R12, R3, 0x1, -R8 ;  /* 0x00000001030c7824 */ /* 0x000fe200078e0a08 */
[----:B------:R-:W-:Y:S02]  /*0480*/  ISETP.GT.U32.AND P2, PT, R14, -0x5946, PT ;  /* 0xffffa6ba0e00780c */ /* 0x000fe40003f44070 */
[----:B------:R-:W-:Y:S01]  /*0490*/  ISETP.GT.U32.AND.EX P1, PT, R11, RZ, PT, P1 ;  /* 0x000000ff0b00720c */ /* 0x000fe20003f24110 */
[----:B------:R-:W-:Y:S01]  /*04a0*/  @!P0 VIADD R12, R12, 0xffffff2f ;  /* 0xffffff2f0c0c8836 */ /* 0x000fe20000000000 */
[----:B------:R-:W-:Y:S02]  /*04b0*/  IADD3 R9, P3, PT, R14, 0x5945, RZ ;  /* 0x000059450e097810 */ /* 0x000fe40007f7e0ff */
[----:B------:R-:W-:-:S02]  /*04c0*/  ISETP.GT.U32.AND.EX P2, PT, R15, RZ, PT, P2 ;  /* 0x000000ff0f00720c */ /* 0x000fc40003f44120 */
[----:B------:R-:W-:Y:S02]  /*04d0*/  IADD3.X R17, PT, PT, R11, -0x1, RZ, P4, !PT ;  /* 0xffffffff0b117810 */ /* 0x000fe400027fe4ff */
[----:B------:R-:W-:Y:S02]  /*04e0*/  SEL R10, R13, R10, P1 ;  /* 0x0000000a0d0a7207 */ /* 0x000fe40000800000 */
[----:B------:R-:W-:Y:S02]  /*04f0*/  IADD3.X R13, PT, PT, R15, -0x1, RZ, P3, !PT ;  /* 0xffffffff0f0d7810 */ /* 0x000fe40001ffe4ff */
[----:B------:R-:W-:Y:S02]  /*0500*/  SEL R9, R9, R14, P2 ;  /* 0x0000000e09097207 */ /* 0x000fe40001000000 */
[----:B------:R-:W-:Y:S02]  /*0510*/  SEL R11, R17, R11, P1 ;  /* 0x0000000b110b7207 */ /* 0x000fe40000800000 */
[----:B------:R-:W-:Y:S01]  /*0520*/  SEL R14, R13, R15, P2 ;  /* 0x0000000f0d0e7207 */ /* 0x000fe20001000000 */
[----:B------:R1:W-:Y:S01]  /*0530*/  STG.E.64 desc[UR6][R6.64+0x10], R8 ;  /* 0x0000100806007986 */ /* 0x0003e2000c101b06 */
[----:B------:R-:W-:Y:S01]  /*0540*/  ISETP.GT.U32.AND P1, PT, R10, R9, PT ;  /* 0x000000090a00720c */ /* 0x000fe20003f24070 */
[----:B------:R-:W2:Y:S01]  /*0550*/  I2F.F64.U32 R12, R12 ;  /* 0x0000000c000c7312 */ /* 0x000ea20000201800 */
[----:B0-----:R-:W-:-:S02]  /*0560*/  ISETP.GE.AND P0, PT, R23, 0x1, PT ;  /* 0x000000011700780c */ /* 0x001fc40003f06270 */
[----:B------:R-:W-:Y:S01]  /*0570*/  ISETP.GT.U32.AND.EX P1, PT, R11, R14, PT, P1 ;  /* 0x0000000e0b00720c */ /* 0x000fe20003f24110 */
[----:B------:R-:W-:Y:S01]  /*0580*/  IMAD.IADD R11, R10, 0x1, -R9 ;  /* 0x000000010a0b7824 */ /* 0x000fe200078e0a09 */
[----:B--2---:R-:W-:-:S11]  /*0590*/  DMUL R14, R12, UR8 ;  /* 0x000000080c0e7c28 */ /* 0x004fd60008000000 */
[----:B------:R-:W-:Y:S02]  /*05a0*/  @!P1 VIADD R11, R11, 0xffffff2f ;  /* 0xffffff2f0b0b9836 */ /* 0x000fe40000000000 */
[----:B------:R-:W-:Y:S02]  /*05b0*/  IMAD.MOV.U32 R13, RZ, RZ, 0x40c00000 ;  /* 0x40c00000ff0d7424 */ /* 0x000fe400078e00ff */
[----:B------:R-:W0:Y:S08]  /*05c0*/  I2F.F64.U32 R16, R11 ;  /* 0x0000000b00107312 */ /* 0x000e300000201800 */
[----:B------:R-:W2:Y:S01]  /*05d0*/  F2F.F32.F64 R4, R14 ;  /* 0x0000000e00047310 */ /* 0x000ea20000301000 */
[----:B0-----:R-:W-:Y:S01]  /*05e0*/  DMUL R16, R16, UR8 ;  /* 0x0000000810107c28 */ /* 0x001fe20008000000 */
[----:B------:R-:W0:Y:S06]  /*05f0*/  LDCU.64 UR8, c[0x0][0x3c0] ;  /* 0x00007800ff0877ac */ /* 0x000e2c0008000a00 */
[----:B------:R-:W3:Y:S01]  /*0600*/  F2F.F32.F64 R0, R16 ;  /* 0x0000001000007310 */ /* 0x000ee20000301000 */
[----:B--2---:R-:W-:-:S04]  /*0610*/  FFMA R4, R4, R13, -3 ;  /* 0xc040000004047423 */ /* 0x004fc8000000000d */
[----:B------:R-:W-:-:S03]  /*0620*/  FADD R11, R4, 1 ;  /* 0x3f800000040b7421 */ /* 0x000fc60000000000 */
[----:B------:R-:W2:Y:S01]  /*0630*/  F2F.F64.F32 R18, R4 ;  /* 0x0000000400127310 */ /* 0x000ea20000201800 */
[----:B---3--:R-:W-:-:S04]  /*0640*/  FFMA R0, R0, R13, -3 ;  /* 0xc040000000007423 */ /* 0x008fc8000000000d */
[----:B------:R-:W-:-:S04]  /*0650*/  FMUL R22, R0, R0 ;  /* 0x0000000000167220 */ /* 0x000fc80000400000 */
[----:B------:R-:W3:Y:S01]  /*0660*/  F2F.F64.F32 R12, R22 ;  /* 0x00000016000c7310 */ /* 0x000ee20000201800 */
[----:B--2---:R-:W-:Y:S01]  /*0670*/  DADD R18, R18, -0.25 ;  /* 0xbfd0000012127429 */ /* 0x004fe20000000000 */
[----:B------:R-:W-:Y:S01]  /*0680*/  FFMA R16, R11, R11, R22 ;  /* 0x0000000b0b107223 */ /* 0x000fe20000000016 */
[----:B------:R-:W-:-:S04]  /*0690*/  MOV R11, R5 ;  /* 0x00000005000b7202 */ /* 0x000fc80000000f00 */
[----:B------:R-:W-:Y:S01]  /*06a0*/  FSETP.LT.OR P0, PT, R16, 0.0625, !P0 ;  /* 0x3d8000001000780b */ /* 0x000fe20004701400 */
[----:B------:R1:W-:Y:S01]  /*06b0*/  STG.E.64 desc[UR6][R6.64+0x8], R10 ;  /* 0x0000080a06007986 */ /* 0x0003e2000c101b06 */
[----:B---3--:R-:W-:Y:S02]  /*06c0*/  DFMA R20, R18, R18, R12 ;  /* 0x000000121214722b */ /* 0x008fe4000000000c */
[----:B------:R-:W-:-:S04]  /*06d0*/  DMUL R12, R12, 0.25 ;  /* 0x3fd000000c0c7828 */ /* 0x000fc80000000000 */
[----:B------:R-:W2:Y:S08]  /*06e0*/  F2F.F32.F64 R14, R20 ;  /* 0x00000014000e7310 */ /* 0x000eb00000301000 */
[----:B--2---:R-:W2:Y:S02]  /*06f0*/  F2F.F64.F32 R14, R14 ;  /* 0x0000000e000e7310 */ /* 0x004ea40000201800 */
[----:B--2---:R-:W-:-:S08]  /*0700*/  DADD R18, R18, R14 ;  /* 0x0000000012127229 */ /* 0x004fd0000000000e */
[----:B------:R-:W-:-:S08]  /*0710*/  DMUL R18, R14, R18 ;  /* 0x000000120e127228 */ /* 0x000fd00000000000 */
[----:B------:R-:W-:-:S14]  /*0720*/  DSETP.LT.OR P0, PT, R18, R12, P0 ;  /* 0x0000000c1200722a */ /* 0x000fdc0000701400 */
[----:B01----:R-:W-:Y:S05]  /*0730*/  @P0 BRA `(.L_x_1) ;  /* 0x0000000400b80947 */ /* 0x003fea0003800000 */
[----:B------:R-:W-:Y:S01]  /*0740*/  FADD R3, RZ, R4 ;  /* 0x00000004ff037221 */ /* 0x000fe20000000000 */
[----:B------:R-:W-:-:S03]  /*0750*/  FFMA R5, RZ, RZ, R0 ;  /* 0x000000ffff057223 */ /* 0x000fc60000000000 */
[----:B------:R-:W-:-:S04]  /*0760*/  FMUL R2, R3, R3 ;  /* 0x0000000303027220 */ /* 0x000fc80000400000 */
[----:B------:R-:W-:-:S05]  /*0770*/  FFMA R2, R5, R5, R2 ;  /* 0x0000000505027223 */ /* 0x000fca0000000002 */
[----:B------:R-:W-:Y:S01]  /*0780*/  FSETP.GT.AND P0, PT, R2, 16, PT ;  /* 0x418000000200780b */ /* 0x000fe20003f04000 */
[----:B------:R-:W-:-:S12]  /*0790*/  IMAD.MOV.U32 R2, RZ, RZ, RZ ;  /* 0x000000ffff027224 */ /* 0x000fd800078e00ff */
[----:B------:R-:W-:Y:S05]  /*07a0*/  @P0 BRA `(.L_x_2) ;  /* 0x00000000003c0947 */ /* 0x000fea0003800000 */
[----:B------:R-:W0:Y:S01]  /*07b0*/  LDC R11, c[0x0][0x3d0] ;  /* 0x0000f400ff0b7b82 */ /* 0x000e220000000800 */
[----:B------:R-:W-:Y:S02]  /*07c0*/  IMAD.MOV.U32 R8, RZ, RZ, R3 ;  /* 0x000000ffff087224 */ /* 0x000fe400078e0003 */
[----:B------:R-:W-:-:S07]  /*07d0*/  IMAD.MOV.U32 R3, RZ, RZ, R5 ;  /* 0x000000ffff037224 */ /* 0x000fce00078e0005 */
.L_x_3:
[----:B------:R-:W-:-:S05]  /*07e0*/  VIADD R2, R2, 0x1 ;  /* 0x0000000102027836 */ /* 0x000fca0000000000 */
[----:B0-----:R-:W-:-:S13]  /*07f0*/  ISETP.NE.AND P0, PT, R2, R11, PT ;  /* 0x0000000b0200720c */ /* 0x001fda0003f05270 */
[----:B------:R-:W-:Y:S05]  /*0800*/  @!P0 BRA `(.L_x_1) ;  /* 0x0000000400848947 */ /* 0x000fea0003800000 */
[----:B------:R-:W-:Y:S01]  /*0810*/  FMUL R5, R3, R3 ;  /* 0x0000000303057220 */ /* 0x000fe20000400000 */
[----:B------:R-:W-:-:S03]  /*0820*/  FADD R9, R8, R8 ;  /* 0x0000000808097221 */ /* 0x000fc60000000000 */
[----:B------:R-:W-:Y:S01]  /*0830*/  FFMA R5, R8, R8, -R5 ;  /* 0x0000000808057223 */ /* 0x000fe20000000805 */
[----:B------:R-:W-:-:S03]  /*0840*/  FFMA R3, R9, R3, R0 ;  /* 0x0000000309037223 */ /* 0x000fc60000000000 */
[----:B------:R-:W-:-:S04]  /*0850*/  FADD R8, R4, R5 ;  /* 0x0000000504087221 */ /* 0x000fc80000000000 */
[----:B------:R-:W-:-:S04]  /*0860*/  FMUL R10, R8, R8 ;  /* 0x00000008080a7220 */ /* 0x000fc80000400000 */
[----:B------:R-:W-:-:S05]  /*0870*/  FFMA R10, R3, R3, R10 ;  /* 0x00000003030a7223 */ /* 0x000fca000000000a */
[----:B------:R-:W-:-:S13]  /*0880*/  FSETP.GT.AND P0, PT, R10, 16, PT ;  /* 0x418000000a00780b */ /* 0x000fda0003f04000 */
[----:B------:R-:W-:Y:S05]  /*0890*/  @!P0 BRA `(.L_x_3) ;  /* 0xfffffffc00d08947 */ /* 0x000fea000383ffff */
.L_x_2:
[----:B------:R-:W0:Y:S02]  /*08a0*/  LDCU UR5, c[0x0][0x3cc] ;  /* 0x00007980ff0577ac */ /* 0x000e240008000800 */
[----:B0-----:R-:W-:-:S13]  /*08b0*/  ISETP.GT.AND P0, PT, R2, UR5, PT ;  /* 0x0000000502007c0c */ /* 0x001fda000bf04270 */
[----:B------:R-:W-:Y:S05]  /*08c0*/  @!P0 BRA `(.L_x_1) ;  /* 0x0000000400548947 */ /* 0x000fea0003800000 */
[----:B------:R-:W0:Y:S01]  /*08d0*/  LDC.64 R8, c[0x0][0x398] ;  /* 0x0000e600ff087b82 */ /* 0x000e220000000a00 */
[----:B------:R-:W-:Y:S01]  /*08e0*/  IMAD.MOV.U32 R5, RZ, RZ, RZ ;  /* 0x000000ffff057224 */ /* 0x000fe200078e00ff */
[----:B------:R-:W-:-:S06]  /*08f0*/  CS2R R2, SRZ ;  /* 0x0000000000027805 */ /* 0x000fcc000001ff00 */
[----:B------:R-:W1:Y:S08]  /*0900*/  LDC.64 R10, c[0x0][0x3a0] ;  /* 0x0000e800ff0a7b82 */ /* 0x000e700000000a00 */
[----:B------:R-:W2:Y:S08]  /*0910*/  LDC.64 R12, c[0x0][0x380] ;  /* 0x0000e000ff0c7b82 */ /* 0x000eb00000000a00 */
[----:B------:R-:W3:Y:S08]  /*0920*/  LDC.64 R14, c[0x0][0x3b0] ;  /* 0x0000ec00ff0e7b82 */ /* 0x000ef00000000a00 */
[----:B------:R-:W4:Y:S02]  /*0930*/  LDC.64 R16, c[0x0][0x3b8] ;  /* 0x0000ee00ff107b82 */ /* 0x000f240000000a00 */
.L_x_10:
[----:B---3--:R-:W-:Y:S01]  /*0940*/  FMUL R19, R5, R5 ;  /* 0x0000000505137220 */ /* 0x008fe20000400000 */
[----:B------:R-:W-:-:S03]  /*0950*/  FADD R21, R2, R2 ;  /* 0x0000000202157221 */ /* 0x000fc60000000000 */
[----:B------:R-:W-:Y:S01]  /*0960*/  FFMA R19, R2, R2, -R19 ;  /* 0x0000000202137223 */ /* 0x000fe20000000813 */
[----:B------:R-:W-:-:S03]  /*0970*/  FFMA R5, R21, R5, R0 ;  /* 0x0000000515057223 */ /* 0x000fc60000000000 */
[----:B------:R-:W-:-:S04]  /*0980*/  FADD R2, R4, R19 ;  /* 0x0000001304027221 */ /* 0x000fc80000000000 */
[----:B------:R-:W-:-:S04]  /*0990*/  FMUL R18, R2, R2 ;  /* 0x0000000202127220 */ /* 0x000fc80000400000 */
[----:B------:R-:W-:-:S05]  /*09a0*/  FFMA R18, R5, R5, R18 ;  /* 0x0000000505127223 */ /* 0x000fca0000000012 */
[----:B------:R-:W-:-:S13]  /*09b0*/  FSETP.GT.AND P0, PT, R18, 16, PT ;  /* 0x418000001200780b */ /* 0x000fda0003f04000 */
[----:B------:R-:W-:Y:S05]  /*09c0*/  @P0 BRA `(.L_x_1) ;  /* 0x0000000400140947 */ /* 0x000fea0003800000 */
[----:B------:R-:W5:Y:S01]  /*09d0*/  F2F.F64.F32 R18, R5 ;  /* 0x0000000500127310 */ /* 0x000f620000201800 */
[----:B------:R-:W-:Y:S07]  /*09e0*/  BSSY.RECONVERGENT B1, `(.L_x_4) ;  /* 0x0000040000017945 */ /* 0x000fee0003800200 */
[----:B------:R-:W3:Y:S01]  /*09f0*/  F2F.F64.F32 R26, R2 ;  /* 0x00000002001a7310 */ /* 0x000ee20000201800 */
[----:B-----5:R-:W-:-:S06]  /*0a00*/  DSETP.GT.AND P0, PT, R18, UR8, PT ;  /* 0x0000000812007e2a */ /* 0x020fcc000bf04000 */
[----:B---3--:R-:W-:-:S06]  /*0a10*/  DSETP.LEU.OR P0, PT, R26, R14, !P0 ;  /* 0x0000000e1a00722a */ /* 0x008fcc000470b400 */
[----:B------:R-:W-:-:S06]  /*0a20*/  DSETP.GEU.OR P0, PT, R26, UR10, P0 ;  /* 0x0000000a1a007e2a */ /* 0x000fcc000870e400 */
[----:B----4-:R-:W-:-:S14]  /*0a30*/  DSETP.GEU.OR P0, PT, R18, R16, P0 ;  /* 0x000000101200722a */ /* 0x010fdc000070e400 */
[----:B------:R-:W-:Y:S05]  /*0a40*/  @P0 BRA `(.L_x_5) ;  /* 0x0000000000e40947 */ /* 0x000fea0003800000 */
[----:B------:R-:W0:Y:S01]  /*0a50*/  MUFU.RCP64H R21, UR12 ;  /* 0x0000000c00157d08 */ /* 0x000e220008001800 */
[----:B------:R-:W-:Y:S01]  /*0a60*/  IMAD.MOV.U32 R20, RZ, RZ, 0x1 ;  /* 0x00000001ff147424 */ /* 0x000fe200078e00ff */
[----:B------:R-:W-:Y:S05]  /*0a70*/  BSSY.RECONVERGENT B2, `(.L_x_6) ;  /* 0x0000015000027945 */ /* 0x000fea0003800200 */
[----:B0-----:R-:W-:-:S08]  /*0a80*/  DFMA R22, R20, -R8, 1 ;  /* 0x3ff000001416742b */ /* 0x001fd00000000808 */
[----:B------:R-:W-:-:S08]  /*0a90*/  DFMA R22, R22, R22, R22 ;  /* 0x000000161616722b */ /* 0x000fd00000000016 */
[----:B------:R-:W-:Y:S02]  /*0aa0*/  DFMA R20, R20, R22, R20 ;  /* 0x000000161414722b */ /* 0x000fe40000000014 */
[----:B------:R-:W-:-:S06]  /*0ab0*/  DADD R22, R26, -R14 ;  /* 0x000000001a167229 */ /* 0x000fcc000000080e */
[----:B------:R-:W-:-:S04]  /*0ac0*/  DFMA R24, R20, -R8, 1 ;  /* 0x3ff000001418742b */ /* 0x000fc80000000808 */
[----:B------:R-:W-:-:S04]  /*0ad0*/  FSETP.GEU.AND P1, PT, |R23|, 6.5827683646048100446e-37, PT ;  /* 0x036000001700780b */ /* 0x000fc80003f2e200 */
[----:B------:R-:W-:-:S08]  /*0ae0*/  DFMA R20, R20, R24, R20 ;  /* 0x000000181414722b */ /* 0x000fd00000000014 */
[----:B------:R-:W-:-:S08]  /*0af0*/  DMUL R24, R22, R20 ;  /* 0x0000001416187228 */ /* 0x000fd00000000000 */
[----:B------:R-:W-:-:S08]  /*0b00*/  DFMA R26, R24, -R8, R22 ;  /* 0x80000008181a722b */ /* 0x000fd00000000016 */
[----:B------:R-:W-:-:S10]  /*0b10*/  DFMA R20, R20, R26, R24 ;  /* 0x0000001a1414722b */ /* 0x000fd40000000018 */
[----:B------:R-:W-:-:S05]  /*0b20*/  FFMA R24, RZ, UR12, R21 ;  /* 0x0000000cff187c23 */ /* 0x000fca0008000015 */
[----:B------:R-:W-:-:S13]  /*0b30*/  FSETP.GT.AND P0, PT, |R24|, 1.469367938527859385e-39, PT ;  /* 0x001000001800780b */ /* 0x000fda0003f04200 */
[----:B------:R-:W-:Y:S05]  /*0b40*/  @P0 BRA P1, `(.L_x_7) ;  /* 0x00000000001c0947 */ /* 0x000fea0000800000 */
[----:B------:R-:W0:Y:S01]  /*0b50*/  LDCU.64 UR16, c[0x0][0x398] ;  /* 0x00007300ff1077ac */ /* 0x000e220008000a00 */
[----:B------:R-:W-:Y:S01]  /*0b60*/  MOV R20, R22 ;  /* 0x0000001600147202 */ /* 0x000fe20000000f00 */
[----:B------:R-:W-:Y:S01]  /*0b70*/  IMAD.MOV.U32 R21, RZ, RZ, R23 ;  /* 0x000000ffff157224 */ /* 0x000fe200078e0017 */
[----:B------:R-:W-:Y:S01]  /*0b80*/  MOV R34, 0xbc0 ;  /* 0x00000bc000227802 */ /* 0x000fe20000000f00 */
[----:B0-----:R-:W-:Y:S02]  /*0b90*/  IMAD.U32 R24, RZ, RZ, UR16 ;  /* 0x00000010ff187e24 */ /* 0x001fe4000f8e00ff */
[----:B------:R-:W-:-:S07]  /*0ba0*/  IMAD.U32 R25, RZ, RZ, UR17 ;  /* 0x00000011ff197e24 */ /* 0x000fce000f8e00ff */
[----:B-12---:R-:W-:Y:S05]  /*0bb0*/  CALL.REL.NOINC `($__internal_0_$__cuda_sm20_div_rn_f64_full) ;  /* 0x0000000000a47944 */ /* 0x006fea0003c00000 */
.L_x_7:
[----:B------:R-:W-:Y:S05]  /*0bc0*/  BSYNC.RECONVERGENT B2 ;  /* 0x0000000000027941 */ /* 0x000fea0003800200 */
.L_x_6:
[----:B------:R-:W1:Y:S01]  /*0bd0*/  MUFU.RCP64H R23, UR13 ;  /* 0x0000000d00177d08 */ /* 0x000e620008001800 */
[----:B------:R-:W-:Y:S01]  /*0be0*/  IMAD.MOV.U32 R22, RZ, RZ, 0x1 ;  /* 0x00000001ff167424 */ /* 0x000fe200078e00ff */
[----:B------:R-:W-:Y:S05]  /*0bf0*/  BSSY.RECONVERGENT B2, `(.L_x_8) ;  /* 0x0000018000027945 */ /* 0x000fea0003800200 */
[----:B-1----:R-:W-:-:S08]  /*0c00*/  DFMA R24, R22, -R10, 1 ;  /* 0x3ff000001618742b */ /* 0x002fd0000000080a */
[----:B------:R-:W-:-:S08]  /*0c10*/  DFMA R24, R24, R24, R24 ;  /* 0x000000181818722b */ /* 0x000fd00000000018 */
[----:B------:R-:W-:Y:S02]  /*0c20*/  DFMA R22, R22, R24, R22 ;  /* 0x000000181616722b */ /* 0x000fe40000000016 */
[----:B------:R-:W-:-:S06]  /*0c30*/  DADD R24, R18, -UR8 ;  /* 0x8000000812187e29 */ /* 0x000fcc0008000000 */
[----:B------:R-:W-:-:S04]  /*0c40*/  DFMA R26, R22, -R10, 1 ;  /* 0x3ff00000161a742b */ /* 0x000fc8000000080a */
[----:B------:R-:W-:-:S04]  /*0c50*/  FSETP.GEU.AND P1, PT, |R25|, 6.5827683646048100446e-37, PT ;  /* 0x036000001900780b */ /* 0x000fc80003f2e200 */
[----:B------:R-:W-:-:S08]  /*0c60*/  DFMA R22, R22, R26, R22 ;  /* 0x0000001a1616722b */ /* 0x000fd00000000016 */
[----:B------:R-:W-:-:S08]  /*0c70*/  DMUL R18, R24, R22 ;  /* 0x0000001618127228 */ /* 0x000fd00000000000 */
[----:B------:R-:W-:-:S08]  /*0c80*/  DFMA R26, R18, -R10, R24 ;  /* 0x8000000a121a722b */ /* 0x000fd00000000018 */
[----:B------:R-:W-:Y:S01]  /*0c90*/  DFMA R22, R22, R26, R18 ;  /* 0x0000001a1616722b */ /* 0x000fe20000000012 */
[----:B------:R0:W1:Y:S09]  /*0ca0*/  F2I.F64.TRUNC R18, R20 ;  /* 0x0000001400127311 */ /* 0x000072000030d100 */
[----:B------:R-:W-:-:S05]  /*0cb0*/  FFMA R19, RZ, UR13, R23 ;  /* 0x0000000dff137c23 */ /* 0x000fca0008000017 */
[----:B------:R-:W-:-:S13]  /*0cc0*/  FSETP.GT.AND P0, PT, |R19|, 1.469367938527859385e-39, PT ;  /* 0x001000001300780b */ /* 0x000fda0003f04200 */
[----:B01----:R-:W-:Y:S05]  /*0cd0*/  @P0 BRA P1, `(.L_x_9) ;  /* 0x0000000000240947 */ /* 0x003fea0000800000 */
[----:B------:R-:W0:Y:S01]  /*0ce0*/  LDCU.64 UR16, c[0x0][0x3a0] ;  /* 0x00007400ff1077ac */ /* 0x000e220008000a00 */
[----:B------:R-:W-:Y:S01]  /*0cf0*/  IMAD.MOV.U32 R20, RZ, RZ, R24 ;  /* 0x000000ffff147224 */ /* 0x000fe200078e0018 */
[----:B------:R-:W-:Y:S01]  /*0d00*/  MOV R34, 0xd50 ;  /* 0x00000d5000227802 */ /* 0x000fe20000000f00 */
[----:B------:R-:W-:Y:S01]  /*0d10*/  IMAD.MOV.U32 R21, RZ, RZ, R25 ;  /* 0x000000ffff157224 */ /* 0x000fe200078e0019 */
[----:B0-----:R-:W-:Y:S01]  /*0d20*/  MOV R24, UR16 ;  /* 0x0000001000187c02 */ /* 0x001fe20008000f00 */
[----:B------:R-:W-:-:S07]  /*0d30*/  IMAD.U32 R25, RZ, RZ, UR17 ;  /* 0x00000011ff197e24 */ /* 0x000fce000f8e00ff */
[----:B--2---:R-:W-:Y:S05]  /*0d40*/  CALL.REL.NOINC `($__internal_0_$__cuda_sm20_div_rn_f64_full) ;  /* 0x0000000000407944 */ /* 0x004fea0003c00000 */
[----:B------:R-:W-:Y:S02]  /*0d50*/  IMAD.MOV.U32 R22, RZ, RZ, R20 ;  /* 0x000000ffff167224 */ /* 0x000fe400078e0014 */
[----:B------:R-:W-:-:S07]  /*0d60*/  IMAD.MOV.U32 R23, RZ, RZ, R21 ;  /* 0x000000ffff177224 */ /* 0x000fce00078e0015 */
.L_x_9:
[----:B------:R-:W-:Y:S05]  /*0d70*/  BSYNC.RECONVERGENT B2 ;  /* 0x0000000000027941 */ /* 0x000fea0003800200 */
.L_x_8:
[----:B------:R-:W0:Y:S02]  /*0d80*/  F2I.F64.TRUNC R23, R22 ;  /* 0x0000001600177311 */ /* 0x000e24000030d100 */
[----:B0-----:R-:W-:-:S04]  /*0d90*/  IMAD R19, R23, UR14, R18 ;  /* 0x0000000e17137c24 */ /* 0x001fc8000f8e0212 */
[----:B--2---:R-:W-:-:S05]  /*0da0*/  IMAD.WIDE R18, R19, 0x4, R12 ;  /* 0x0000000413127825 */ /* 0x004fca00078e020c */
[----:B------:R-:W2:Y:S02]  /*0db0*/  LDG.E R20, desc[UR6][R18.64] ;  /* 0x0000000612147981 */ /* 0x000ea4000c1e1900 */
[----:B--2---:R-:W-:-:S05]  /*0dc0*/  VIADD R21, R20, 0x1 ;  /* 0x0000000114157836 */ /* 0x004fca0000000000 */
[----:B------:R3:W-:Y:S02]  /*0dd0*/  STG.E desc[UR6][R18.64], R21 ;  /* 0x0000001512007986 */ /* 0x0007e4000c101906 */
.L_x_5:
[----:B------:R-:W-:Y:S05]  /*0de0*/  BSYNC.RECONVERGENT B1 ;  /* 0x0000000000017941 */ /* 0x000fea0003800200 */
.L_x_4:
[----:B------:R-:W-:-:S05]  /*0df0*/  VIADD R3, R3, 0x1 ;  /* 0x0000000103037836 */ /* 0x000fca0000000000 */
[----:B------:R-:W-:-:S13]  /*0e00*/  ISETP.NE.AND P0, PT, R3, UR15, PT ;  /* 0x0000000f03007c0c */ /* 0x000fda000bf05270 */
[----:B------:R-:W-:Y:S05]  /*0e10*/  @P0 BRA `(.L_x_10) ;  /* 0xfffffff800c80947 */ /* 0x000fea000383ffff */
.L_x_1:
[----:B------:R-:W-:Y:S05]  /*0e20*/  BSYNC.RECONVERGENT B0 ;  /* 0x0000000000007941 */ /* 0x000fea0003800200 */
.L_x_0:
[----:B------:R-:W-:Y:S05]  /*0e30*/  BRA.U UP0, `(.L_x_11) ;  /* 0xfffffff100a07547 */ /* 0x000fea000b83ffff */
[----:B------:R-:W-:Y:S05]  /*0e40*/  EXIT ;  /* 0x000000000000794d */ /* 0x000fea0003800000 */
        .weak           $__internal_0_$__cuda_sm20_div_rn_f64_full
        .type           $__internal_0_$__cuda_sm20_div_rn_f64_full,@function
        .size           $__internal_0_$__cuda_sm20_div_rn_f64_full,(.L_x_561 - $__internal_0_$__cuda_sm20_div_rn_f64_full)
$__internal_0_$__cuda_sm20_div_rn_f64_full:
[----:B------:R-:W-:Y:S01]  /*0e50*/  FSETP.GEU.AND P2, PT, |R21|, 1.469367938527859385e-39, PT ;  /* 0x001000001500780b */ /* 0x000fe20003f4e200 */
[----:B------:R-:W-:Y:S01]  /*0e60*/  IMAD.MOV.U32 R28, RZ, RZ, 0x1 ;  /* 0x00000001ff1c7424 */ /* 0x000fe200078e00ff */
[C---:B------:R-:W-:Y:S01]  /*0e70*/  FSETP.GEU.AND P0, PT, |R25|.reuse, 1.469367938527859385e-39, PT ;  /* 0x001000001900780b */ /* 0x040fe20003f0e200 */
[----:B------:R-:W-:Y:S01]  /*0e80*/  BSSY.RECONVERGENT B3, `(.L_x_12) ;  /* 0x0000054000037945 */ /* 0x000fe20003800200 */
[----:B------:R-:W-:Y:S02]  /*0e90*/  LOP3.LUT R22, R25, 0x800fffff, RZ, 0xc0, !PT ;  /* 0x800fffff19167812 */ /* 0x000fe400078ec0ff */
[----:B------:R-:W-:Y:S02]  /*0ea0*/  LOP3.LUT R35, R21, 0x7ff00000, RZ, 0xc0, !PT ;  /* 0x7ff0000015237812 */ /* 0x000fe400078ec0ff */
[----:B------:R-:W-:Y:S01]  /*0eb0*/  LOP3.LUT R23, R22, 0x3ff00000, RZ, 0xfc, !PT ;  /* 0x3ff0000016177812 */ /* 0x000fe200078efcff */
[----:B------:R-:W-:Y:S01]  /*0ec0*/  IMAD.MOV.U32 R22, RZ, RZ, R24 ;  /* 0x000000ffff167224 */ /* 0x000fe200078e0018 */
[----:B------:R-:W-:-:S02]  /*0ed0*/  LOP3.LUT R37, R25, 0x7ff00000, RZ, 0xc0, !PT ;  /* 0x7ff0000019257812 */ /* 0x000fc400078ec0ff */
[----:B------:R-:W-:Y:S01]  /*0ee0*/  MOV R36, 0x1ca00000 ;  /* 0x1ca0000000247802 */ /* 0x000fe20000000f00 */
[----:B------:R-:W-:Y:S01]  /*0ef0*/  @!P2 IMAD.MOV.U32 R30, RZ, RZ, RZ ;  /* 0x000000ffff1ea224 */ /* 0x000fe200078e00ff */
[----:B------:R-:W-:Y:S01]  /*0f00*/  @!P2 LOP3.LUT R26, R25, 0x7ff00000, RZ, 0xc0, !PT ;  /* 0x7ff00000191aa812 */ /* 0x000fe200078ec0ff */
[----:B------:R-:W-:Y:S01]  /*0f10*/  @!P0 DMUL R22, R24, 8.98846567431157953865e+307 ;  /* 0x7fe0000018168828 */ /* 0x000fe20000000000 */
[C---:B------:R-:W-:Y:S02]  /*0f20*/  ISETP.GE.U32.AND P1, PT, R35.reuse, R37, PT ;  /* 0x000000252300720c */ /* 0x040fe40003f26070 */
[----:B------:R-:W-:Y:S01]  /*0f30*/  @!P2 ISETP.GE.U32.AND P3, PT, R35, R26, PT ;  /* 0x0000001a2300a20c */ /* 0x000fe20003f66070 */
[----:B------:R-:W-:Y:S01]  /*0f40*/  IMAD.MOV.U32 R26, RZ, RZ, R20 ;  /* 0x000000ffff1a7224 */ /* 0x000fe200078e0014 */
[C---:B------:R-:W-:Y:S01]  /*0f50*/  SEL R27, R36.reuse, 0x63400000, !P1 ;  /* 0x63400000241b7807 */ /* 0x040fe20004800000 */
[----:B------:R-:W0:Y:S01]  /*0f60*/  MUFU.RCP64H R29, R23 ;  /* 0x00000017001d7308 */ /* 0x000e220000001800 */
[----:B------:R-:W-:-:S02]  /*0f70*/  @!P2 SEL R31, R36, 0x63400000, !P3 ;  /* 0x63400000241fa807 */ /* 0x000fc40005800000 */
[--C-:B------:R-:W-:Y:S02]  /*0f80*/  LOP3.LUT R27, R27, 0x800fffff, R21.reuse, 0xf8, !PT ;  /* 0x800fffff1b1b7812 */ /* 0x100fe400078ef815 */
[----:B------:R-:W-:Y:S02]  /*0f90*/  @!P2 LOP3.LUT R31, R31, 0x80000000, R21, 0xf8, !PT ;  /* 0x800000001f1fa812 */ /* 0x000fe400078ef815 */
[----:B------:R-:W-:Y:S02]  /*0fa0*/  @!P0 LOP3.LUT R37, R23, 0x7ff00000, RZ, 0xc0, !PT ;  /* 0x7ff0000017258812 */ /* 0x000fe400078ec0ff */
[----:B------:R-:W-:-:S06]  /*0fb0*/  @!P2 LOP3.LUT R31, R31, 0x100000, RZ, 0xfc, !PT ;  /* 0x001000001f1fa812 */ /* 0x000fcc00078efcff */
[----:B------:R-:W-:Y:S02]  /*0fc0*/  @!P2 DFMA R26, R26, 2, -R30 ;  /* 0x400000001a1aa82b */ /* 0x000fe4000000081e */
[----:B0-----:R-:W-:-:S08]  /*0fd0*/  DFMA R30, R28, -R22, 1 ;  /* 0x3ff000001c1e742b */ /* 0x001fd00000000816 */
[----:B------:R-:W-:-:S08]  /*0fe0*/  DFMA R30, R30, R30, R30 ;  /* 0x0000001e1e1e722b */ /* 0x000fd0000000001e */
[----:B------:R-:W-:-:S08]  /*0ff0*/  DFMA R30, R28, R30, R28 ;  /* 0x0000001e1c1e722b */ /* 0x000fd0000000001c */
[----:B------:R-:W-:-:S08]  /*1000*/  DFMA R28, R30, -R22, 1 ;  /* 0x3ff000001e1c742b */ /* 0x000fd00000000816 */
[----:B------:R-:W-:-:S08]  /*1010*/  DFMA R28, R30, R28, R30 ;  /* 0x0000001c1e1c722b */ /* 0x000fd0000000001e */
[----:B------:R-:W-:-:S08]  /*1020*/  DMUL R30, R28, R26 ;  /* 0x0000001a1c1e7228 */ /* 0x000fd00000000000 */
[----:B------:R-:W-:-:S08]  /*1030*/  DFMA R32, R30, -R22, R26 ;  /* 0x800000161e20722b */ /* 0x000fd0000000001a */
[----:B------:R-:W-:Y:S01]  /*1040*/  DFMA R32, R28, R32, R30 ;  /* 0x000000201c20722b */ /* 0x000fe2000000001e */
[----:B------:R-:W-:Y:S01]  /*1050*/  IMAD.MOV.U32 R30, RZ, RZ, R35 ;  /* 0x000000ffff1e7224 */ /* 0x000fe200078e0023 */
[----:B------:R-:W-:-:S05]  /*1060*/  @!P2 LOP3.LUT R30, R27, 0x7ff00000, RZ, 0xc0, !PT ;  /* 0x7ff000001b1ea812 */ /* 0x000fca00078ec0ff */
[----:B------:R-:W-:-:S05]  /*1070*/  VIADD R28, R30, 0xffffffff ;  /* 0xffffffff1e1c7836 */ /* 0x000fca0000000000 */
[----:B------:R-:W-:Y:S02]  /*1080*/  ISETP.GT.U32.AND P0, PT, R28, 0x7feffffe, PT ;  /* 0x7feffffe1c00780c */ /* 0x000fe40003f04070 */
[----:B------:R-:W-:-:S04]  /*1090*/  IADD3 R28, PT, PT, R37, -0x1, RZ ;  /* 0xffffffff251c7810 */ /* 0x000fc80007ffe0ff */
[----:B------:R-:W-:-:S13]  /*10a0*/  ISETP.GT.U32.OR P0, PT, R28, 0x7feffffe, P0 ;  /* 0x7feffffe1c00780c */ /* 0x000fda0000704470 */
[----:B------:R-:W-:Y:S05]  /*10b0*/  @P0 BRA `(.L_x_13) ;  /* 0x00000000006c0947 */ /* 0x000fea0003800000 */
[----:B------:R-:W-:-:S04]  /*10c0*/  LOP3.LUT R28, R25, 0x7ff00000, RZ, 0xc0, !PT ;  /* 0x7ff00000191c7812 */ /* 0x000fc800078ec0ff */
[CC--:B------:R-:W-:Y:S02]  /*10d0*/  VIADDMNMX R20, R35.reuse, -R28.reuse, 0xb9600000, !PT ;  /* 0xb960000023147446 */ /* 0x0c0fe4000780091c */
[----:B------:R-:W-:Y:S02]  /*10e0*/  ISETP.GE.U32.AND P0, PT, R35, R28, PT ;  /* 0x0000001c2300720c */ /* 0x000fe40003f06070 */
[----:B------:R-:W-:Y:S02]  /*10f0*/  VIMNMX R20, PT, PT, R20, 0x46a00000, PT ;  /* 0x46a0000014147848 */ /* 0x000fe40003fe0100 */
[----:B------:R-:W-:-:S05]  /*1100*/  SEL R21, R36, 0x63400000, !P0 ;  /* 0x6340000024157807 */ /* 0x000fca0004000000 */
[----:B------:R-:W-:Y:S02]  /*1110*/  IMAD.IADD R30, R20, 0x1, -R21 ;  /* 0x00000001141e7824 */ /* 0x000fe400078e0a15 */
[----:B------:R-:W-:Y:S02]  /*1120*/  IMAD.MOV.U32 R20, RZ, RZ, RZ ;  /* 0x000000ffff147224 */ /* 0x000fe400078e00ff */
[----:B------:R-:W-:-:S06]  /*1130*/  VIADD R21, R30, 0x7fe00000 ;  /* 0x7fe000001e157836 */ /* 0x000fcc0000000000 */
[----:B------:R-:W-:-:S10]  /*1140*/  DMUL R28, R32, R20 ;  /* 0x00000014201c7228 */ /* 0x000fd40000000000 */
[----:B------:R-:W-:-:S13]  /*1150*/  FSETP.GTU.AND P0, PT, |R29|, 1.469367938527859385e-39, PT ;  /* 0x001000001d00780b */ /* 0x000fda0003f0c200 */
[----:B------:R-:W-:Y:S05]  /*1160*/  @P0 BRA `(.L_x_14) ;  /* 0x0000000000940947 */ /* 0x000fea0003800000 */
[----:B------:R-:W-:-:S06]  /*1170*/  DFMA R22, R32, -R22, R26 ;  /* 0x800000162016722b */ /* 0x000fcc000000001a */
[----:B------:R-:W-:-:S04]  /*1180*/  IMAD.MOV.U32 R22, RZ, RZ, RZ ;  /* 0x000000ffff167224 */ /* 0x000fc800078e00ff */
[C---:B------:R-:W-:Y:S02]  /*1190*/  FSETP.NEU.AND P0, PT, R23.reuse, RZ, PT ;  /* 0x000000ff1700720b */ /* 0x040fe40003f0d000 */
[----:B------:R-:W-:-:S04]  /*11a0*/  LOP3.LUT R25, R23, 0x80000000, R25, 0x48, !PT ;  /* 0x8000000017197812 */ /* 0x000fc800078e4819 */
[----:B------:R-:W-:-:S07]  /*11b0*/  LOP3.LUT R23, R25, R21, RZ, 0xfc, !PT ;  /* 0x0000001519177212 */ /* 0x000fce00078efcff */
[----:B------:R-:W-:Y:S05]  /*11c0*/  @!P0 BRA `(.L_x_14) ;  /* 0x00000000007c8947 */ /* 0x000fea0003800000 */
[----:B------:R-:W-:Y:S01]  /*11d0*/  IMAD.MOV R21, RZ, RZ, -R30 ;  /* 0x000000ffff157224 */ /* 0x000fe200078e0a1e */
[----:B------:R-:W-:Y:S01]  /*11e0*/  MOV R20, RZ ;  /* 0x000000ff00147202 */ /* 0x000fe20000000f00 */
[----:B------:R-:W-:-:S05]  /*11f0*/  DMUL.RP R22, R32, R22 ;  /* 0x0000001620167228 */ /* 0x000fca0000008000 */
[----:B------:R-:W-:-:S05]  /*1200*/  DFMA R20, R28, -R20, R32 ;  /* 0x800000141c14722b */ /* 0x000fca0000000020 */
[----:B------:R-:W-:Y:S02]  /*1210*/  LOP3.LUT R25, R23, R25, RZ, 0x3c, !PT ;  /* 0x0000001917197212 */ /* 0x000fe400078e3cff */
[----:B------:R-:W-:-:S04]  /*1220*/  IADD3 R20, PT, PT, -R30, -0x43300000, RZ ;  /* 0xbcd000001e147810 */ /* 0x000fc80007ffe1ff */
[----:B------:R-:W-:-:S04]  /*1230*/  FSETP.NEU.AND P0, PT, |R21|, R20, PT ;  /* 0x000000141500720b */ /* 0x000fc80003f0d200 */
[----:B------:R-:W-:Y:S02]  /*1240*/  FSEL R28, R22, R28, !P0 ;  /* 0x0000001c161c7208 */ /* 0x000fe40004000000 */
[----:B------:R-:W-:Y:S01]  /*1250*/  FSEL R29, R25, R29, !P0 ;  /* 0x0000001d191d7208 */ /* 0x000fe20004000000 */
[----:B------:R-:W-:Y:S06]  /*1260*/  BRA `(.L_x_14) ;  /* 0x0000000000547947 */ /* 0x000fec0003800000 */
.L_x_13:
[----:B------:R-:W-:-:S14]  /*1270*/  DSETP.NAN.AND P0, PT, R20, R20, PT ;  /* 0x000000141400722a */ /* 0x000fdc0003f08000 */
[----:B------:R-:W-:Y:S05]  /*1280*/  @P0 BRA `(.L_x_15) ;  /* 0x0000000000440947 */ /* 0x000fea0003800000 */
[----:B------:R-:W-:-:S14]  /*1290*/  DSETP.NAN.AND P0, PT, R24, R24, PT ;  /* 0x000000181800722a */ /* 0x000fdc0003f08000 */
[----:B------:R-:W-:Y:S05]  /*12a0*/  @P0 BRA `(.L_x_16) ;  /* 0x0000000000300947 */ /* 0x000fea0003800000 */
[----:B------:R-:W-:Y:S01]  /*12b0*/  ISETP.NE.AND P0, PT, R30, R37, PT ;  /* 0x000000251e00720c */ /* 0x000fe20003f05270 */
[----:B------:R-:W-:Y:S02]  /*12c0*/  IMAD.MOV.U32 R28, RZ, RZ, 0x0 ;  /* 0x00000000ff1c7424 */ /* 0x000fe400078e00ff */
[----:B------:R-:W-:-:S10]  /*12d0*/  IMAD.MOV.U32 R29, RZ, RZ, -0x80000 ;  /* 0xfff80000ff1d7424 */ /* 0x000fd400078e00ff */
[----:B------:R-:W-:Y:S05]  /*12e0*/  @!P0 BRA `(.L_x_14) ;  /* 0x0000000000348947 */ /* 0x000fea0003800000 */
[----:B------:R-:W-:Y:S02]  /*12f0*/  ISETP.NE.AND P0, PT, R30, 0x7ff00000, PT ;  /* 0x7ff000001e00780c */ /* 0x000fe40003f05270 */
[----:B------:R-:W-:Y:S02]  /*1300*/  LOP3.LUT R29, R21, 0x80000000, R25, 0x48, !PT ;  /* 0x80000000151d7812 */ /* 0x000fe400078e4819 */
[----:B------:R-:W-:-:S13]  /*1310*/  ISETP.EQ.OR P0, PT, R37, RZ, !P0 ;  /* 0x000000ff2500720c */ /* 0x000fda0004702670 */
[----:B------:R-:W-:Y:S01]  /*1320*/  @P0 LOP3.LUT R20, R29, 0x7ff00000, RZ, 0xfc, !PT ;  /* 0x7ff000001d140812 */ /* 0x000fe200078efcff */
[----:B------:R-:W-:Y:S02]  /*1330*/  @!P0 IMAD.MOV.U32 R28, RZ, RZ, RZ ;  /* 0x000000ffff1c8224 */ /* 0x000fe400078e00ff */
[----:B------:R-:W-:Y:S02]  /*1340*/  @P0 IMAD.MOV.U32 R28, RZ, RZ, RZ ;  /* 0x000000ffff1c0224 */ /* 0x000fe400078e00ff */
[----:B------:R-:W-:Y:S01]  /*1350*/  @P0 IMAD.MOV.U32 R29, RZ, RZ, R20 ;  /* 0x000000ffff1d0224 */ /* 0x000fe200078e0014 */
[----:B------:R-:W-:Y:S06]  /*1360*/  BRA `(.L_x_14) ;  /* 0x0000000000147947 */ /* 0x000fec0003800000 */
.L_x_16:
[----:B------:R-:W-:Y:S02]  /*1370*/  LOP3.LUT R29, R25, 0x80000, RZ, 0xfc, !PT ;  /* 0x00080000191d7812 */ /* 0x000fe400078efcff */
[----:B------:R-:W-:Y:S01]  /*1380*/  MOV R28, R24 ;  /* 0x00000018001c7202 */ /* 0x000fe20000000f00 */
[----:B------:R-:W-:Y:S06]  /*1390*/  BRA `(.L_x_14) ;  /* 0x0000000000087947 */ /* 0x000fec0003800000 */
.L_x_15:
[----:B------:R-:W-:Y:S01]  /*13a0*/  LOP3.LUT R29, R21, 0x80000, RZ, 0xfc, !PT ;  /* 0x00080000151d7812 */ /* 0x000fe200078efcff */
[----:B------:R-:W-:-:S07]  /*13b0*/  IMAD.MOV.U32 R28, RZ, RZ, R20 ;  /* 0x000000ffff1c7224 */ /* 0x000fce00078e0014 */
.L_x_14:
[----:B------:R-:W-:Y:S05]  /*13c0*/  BSYNC.RECONVERGENT B3 ;  /* 0x0000000000037941 */ /* 0x000fea0003800200 */
.L_x_12:
[----:B------:R-:W-:Y:S02]  /*13d0*/  IMAD.MOV.U32 R35, RZ, RZ, 0x0 ;  /* 0x00000000ff237424 */ /* 0x000fe400078e00ff */
[----:B------:R-:W-:Y:S02]  /*13e0*/  IMAD.MOV.U32 R20, RZ, RZ, R28 ;  /* 0x000000ffff147224 */ /* 0x000fe400078e001c */
[----:B------:R-:W-:Y:S01]  /*13f0*/  IMAD.MOV.U32 R21, RZ, RZ, R29 ;  /* 0x000000ffff157224 */ /* 0x000fe200078e001d */
[----:B------:R-:W-:Y:S06]  /*1400*/  RET.REL.NODEC R34 `(_Z17computeBuddhabrotPi7graphic17iterationContorolP19curandStateMRG32k3a) ;  /* 0xffffffe822fc7950 */ /* 0x000fec0003c3ffff */
.L_x_17:
[----:B------:R-:W-:-:S00]  /*1410*/  BRA `(.L_x_17) ;  /* 0xfffffffc00fc7947 */ /* 0x000fc0000383ffff */
[----:B------:R-:W-:-:S00]  /*1420*/  NOP ;  /* 0x0000000000007918 */ /* 0x000fc00000000000 */
        /* <DEDUP_REMOVED lines=13> */
.L_x_561:


//--------------------- .text._Z7initRNGjP19curandStateMRG32k3a --------------------------
	.section	.text._Z7initRNGjP19curandStateMRG32k3a,"ax",@progbits
	.align	128
        .global         _Z7initRNGjP19curandStateMRG32k3a
        .type           _Z7initRNGjP19curandStateMRG32k3a,@function
        .size           _Z7initRNGjP19curandStateMRG32k3a,(.L_x_562 - _Z7initRNGjP19curandStateMRG32k3a)
        .other          _Z7initRNGjP19curandStateMRG32k3a,@"STO_CUDA_ENTRY STV_DEFAULT"
_Z7initRNGjP19curandStateMRG32k3a:
.text._Z7initRNGjP19curandStateMRG32k3a:
[----:B------:R-:W-:Y:S01]  /*0000*/  LDC R1, c[0x0][0x37c] ;  /* 0x0000df00ff017b82 */ /* 0x000fe20000000800 */
[----:B------:R-:W0:Y:S07]  /*0010*/  S2R R0, SR_TID.X ;  /* 0x0000000000007919 */ /* 0x000e2e0000002100 */
[----:B------:R-:W0:Y:S01]  /*0020*/  S2UR UR4, SR_CTAID.X ;  /* 0x00000000000479c3 */ /* 0x000e220000002500 */
[----:B------:R-:W1:Y:S01]  /*0030*/  LDCU.64 UR6, c[0x0][0x358] ;  /* 0x00006b00ff0677ac */ /* 0x000e620008000a00 */
[----:B------:R-:W-:-:S02]  /*0040*/  IMAD.MOV.U32 R5, RZ, RZ, 0x3039 ;  /* 0x00003039ff057424 */ /* 0x000fc400078e00ff */
[----:B------:R-:W-:Y:S01]  /*0050*/  IMAD.MOV.U32 R56, RZ, RZ, 0x0 ;  /* 0x00000000ff387424 */ /* 0x000fe200078e00ff */
[----:B------:R-:W-:Y:S01]  /*0060*/  UMOV UR8, 0x0 ;  /* 0x0000000000087882 */ /* 0x000fe20000000000 */
[----:B------:R-:W-:Y:S01]  /*0070*/  IMAD.MOV.U32 R57, RZ, RZ, 0x40c81c80 ;  /* 0x40c81c80ff397424 */ /* 0x000fe200078e00ff */
[----:B------:R-:W-:Y:S01]  /*0080*/  UMOV UR9, 0x40c81c80 ;  /* 0x40c81c8000097882 */ /* 0x000fe20000000000 */
[----:B------:R-:W0:Y:S01]  /*0090*/  LDC R3, c[0x0][0x360] ;  /* 0x0000d800ff037b82 */ /* 0x000e220000000800 */
[----:B------:R-:W-:Y:S01]  /*00a0*/  IMAD.MOV.U32 R26, RZ, RZ, 0x0 ;  /* 0x00000000ff1a7424 */ /* 0x000fe200078e00ff */
[----:B------:R-:W-:Y:S01]  /*00b0*/  UMOV UR10, 0x0 ;  /* 0x00000000000a7882 */ /* 0x000fe20000000000 */
[----:B------:R-:W-:Y:S01]  /*00c0*/  IMAD.MOV.U32 R27, RZ, RZ, 0x40c81c80 ;  /* 0x40c81c80ff1b7424 */ /* 0x000fe200078e00ff */
[----:B------:R-:W-:-:S04]  /*00d0*/  UMOV UR11, 0x40c81c80 ;  /* 0x40c81c80000b7882 */ /* 0x000fc80000000000 */
[----:B------:R-:W2:Y:S01]  /*00e0*/  LDC.64 R6, c[0x0][0x388] ;  /* 0x0000e200ff067b82 */ /* 0x000ea20000000a00 */
[----:B0-----:R-:W-:Y:S01]  /*00f0*/  IMAD R3, R3, UR4, R0 ;  /* 0x0000000403037c24 */ /* 0x001fe2000f8e0200 */
[----:B------:R-:W0:Y:S04]  /*0100*/  LDCU UR4, c[0x0][0x380] ;  /* 0x00007000ff0477ac */ /* 0x000e280008000800 */
[----:B------:R-:W-:Y:S01]  /*0110*/  SHF.R.S32.HI R0, RZ, 0x1f, R3 ;  /* 0x0000001fff007819 */ /* 0x000fe20000011403 */
[----:B--2---:R-:W-:-:S05]  /*0120*/  IMAD.WIDE R6, R3, 0x30, R6 ;  /* 0x0000003003067825 */ /* 0x004fca00078e0206 */
[----:B-1----:R1:W-:Y:S04]  /*0130*/  STG.E desc[UR6][R6.64], R5 ;  /* 0x0000000506007986 */ /* 0x0023e8000c101906 */
[----:B------:R1:W-:Y:S01]  /*0140*/  STG.E desc[UR6][R6.64+0xc], R5 ;  /* 0x00000c0506007986 */ /* 0x0003e2000c101906 */
[----:B0-----:R-:W-:-:S03]  /*0150*/  UISETP.NE.AND UP0, UPT, UR4, URZ, UPT ;  /* 0x000000ff0400728c */ /* 0x001fc6000bf05270 */
[----:B------:R1:W-:Y:S04]  /*0160*/  STG.E desc[UR6][R6.64+0x4], R5 ;  /* 0x0000040506007986 */ /* 0x0003e8000c101906 */
[----:B------:R1:W-:Y:S04]  /*0170*/  STG.E desc[UR6][R6.64+0x10], R5 ;  /* 0x0000100506007986 */ /* 0x0003e8000c101906 */
[----:B------:R1:W-:Y:S04]  /*0180*/  STG.E desc[UR6][R6.64+0x8], R5 ;  /* 0x0000080506007986 */ /* 0x0003e8000c101906 */
[----:B------:R1:W-:Y:S01]  /*0190*/  STG.E desc[UR6][R6.64+0x14], R5 ;  /* 0x0000140506007986 */ /* 0x0003e2000c101906 */
[----:B------:R-:W-:Y:S05]  /*01a0*/  BRA.U !UP0, `(.L_x_18) ;  /* 0x0000000d08607547 */ /* 0x000fea000b800000 */
[----:B------:R-:W1:Y:S01]  /*01b0*/  MUFU.RCP64H R9, 4.29496524800000000000e+09 ;  /* 0x41efffff00097908 */ /* 0x000e620000001800 */
[----:B------:R-:W-:Y:S01]  /*01c0*/  ULOP3.LUT UR4, UR4, 0x55555555, URZ, 0x3c, !UPT ;  /* 0x5555555504047892 */ /* 0x000fe2000f8e3cff */
[----:B------:R-:W-:Y:S02]  /*01d0*/  HFMA2 R12, -RZ, RZ, -1504, 0 ;  /* 0xe5e00000ff0c7431 */ /* 0x000fe400000001ff */
[----:B------:R-:W-:Y:S02]  /*01e0*/  IMAD.MOV.U32 R13, RZ, RZ, 0x41efffff ;  /* 0x41efffffff0d7424 */ /* 0x000fe400078e00ff */
[----:B------:R-:W-:-:S04]  /*01f0*/  IMAD.MOV.U32 R8, RZ, RZ, 0x1 ;  /* 0x00000001ff087424 */ /* 0x000fc800078e00ff */
[----:B------:R-:W0:Y:S02]  /*0200*/  I2F.F64.U32 R14, UR4 ;  /* 0x00000004000e7d12 */ /* 0x000e240008201800 */
[----:B-1----:R-:W-:-:S08]  /*0210*/  DFMA R4, R8, -R12, 1 ;  /* 0x3ff000000804742b */ /* 0x002fd0000000080c */
[----:B------:R-:W-:Y:S02]  /*0220*/  DFMA R10, R4, R4, R4 ;  /* 0x00000004040a722b */ /* 0x000fe40000000004 */
[----:B0-----:R-:W-:-:S06]  /*0230*/  DMUL R4, R14, 7.62939453125e-06 ;  /* 0x3ee000000e047828 */ /* 0x001fcc0000000000 */
[----:B------:R-:W-:-:S04]  /*0240*/  DFMA R10, R8, R10, R8 ;  /* 0x0000000a080a722b */ /* 0x000fc80000000008 */
[----:B------:R-:W0:Y:S04]  /*0250*/  FRND.F64.FLOOR R4, R4 ;  /* 0x0000000400047313 */ /* 0x000e280000305800 */
[----:B------:R-:W-:-:S08]  /*0260*/  DFMA R8, R10, -R12, 1 ;  /* 0x3ff000000a08742b */ /* 0x000fd0000000080c */
[----:B------:R-:W-:Y:S02]  /*0270*/  DFMA R8, R10, R8, R10 ;  /* 0x000000080a08722b */ /* 0x000fe4000000000a */
[C---:B0-----:R-:W-:Y:S02]  /*0280*/  DMUL R16, R4.reuse, 12345 ;  /* 0x40c81c8004107828 */ /* 0x041fe40000000000 */
[----:B------:R-:W-:-:S06]  /*0290*/  DFMA R14, R4, -131072, R14 ;  /* 0xc1000000040e782b */ /* 0x000fcc000000000e */
[----:B------:R-:W-:Y:S02]  /*02a0*/  DMUL R10, R16, R8 ;  /* 0x00000008100a7228 */ /* 0x000fe40000000000 */
[----:B------:R-:W-:-:S06]  /*02b0*/  FSETP.GEU.AND P1, PT, |R17|, 6.5827683646048100446e-37, PT ;  /* 0x036000001100780b */ /* 0x000fcc0003f2e200 */
[----:B------:R-:W-:-:S08]  /*02c0*/  DFMA R12, R10, -R12, R16 ;  /* 0x8000000c0a0c722b */ /* 0x000fd00000000010 */
[----:B------:R-:W-:-:S10]  /*02d0*/  DFMA R8, R8, R12, R10 ;  /* 0x0000000c0808722b */ /* 0x000fd4000000000a */
[----:B------:R-:W-:-:S05]  /*02e0*/  FFMA R2, RZ, 29.999998092651367188, R9 ;  /* 0x41efffffff027823 */ /* 0x000fca0000000009 */
[----:B------:R-:W-:-:S13]  /*02f0*/  FSETP.GT.AND P0, PT, |R2|, 1.469367938527859385e-39, PT ;  /* 0x001000000200780b */ /* 0x000fda0003f04200 */
[----:B------:R-:W-:Y:S05]  /*0300*/  @P0 BRA P1, `(.L_x_19) ;  /* 0x0000000000180947 */ /* 0x000fea0000800000 */
[----:B------:R-:W-:Y:S01]  /*0310*/  IMAD.MOV.U32 R8, RZ, RZ, R16 ;  /* 0x000000ffff087224 */ /* 0x000fe200078e0010 */
[----:B------:R-:W-:Y:S01]  /*0320*/  MOV R61, 0x41efffff ;  /* 0x41efffff003d7802 */ /* 0x000fe20000000f00 */
[----:B------:R-:W-:Y:S01]  /*0330*/  IMAD.MOV.U32 R9, RZ, RZ, R17 ;  /* 0x000000ffff097224 */ /* 0x000fe200078e0011 */
[----:B------:R-:W-:Y:S01]  /*0340*/  MOV R2, 0x370 ;  /* 0x0000037000027802 */ /* 0x000fe20000000f00 */
[----:B------:R-:W-:-:S07]  /*0350*/  IMAD.MOV.U32 R60, RZ, RZ, -0x1a200000 ;  /* 0xe5e00000ff3c7424 */ /* 0x000fce00078e00ff */
[----:B------:R-:W-:Y:S05]  /*0360*/  CALL.REL.NOINC `($__internal_1_$__cuda_sm20_div_rn_f64_full) ;  /* 0x0000024800547944 */ /* 0x000fea0003c00000 */
.L_x_19:
[----:B------:R-:W0:Y:S01]  /*0370*/  MUFU.RCP64H R5, 4.29496524800000000000e+09 ;  /* 0x41efffff00057908 */ /* 0x000e220000001800 */
[----:B------:R-:W-:Y:S01]  /*0380*/  IMAD.MOV.U32 R18, RZ, RZ, -0x1a200000 ;  /* 0xe5e00000ff127424 */ /* 0x000fe200078e00ff */
[----:B------:R-:W-:Y:S01]  /*0390*/  DMUL R14, R14, 12345 ;  /* 0x40c81c800e0e7828 */ /* 0x000fe20000000000 */
[----:B------:R-:W-:Y:S01]  /*03a0*/  IMAD.MOV.U32 R19, RZ, RZ, 0x41efffff ;  /* 0x41efffffff137424 */ /* 0x000fe200078e00ff */
[----:B------:R-:W-:Y:S01]  /*03b0*/  UMOV UR4, 0xe5e00000 ;  /* 0xe5e0000000047882 */ /* 0x000fe20000000000 */
[----:B------:R-:W-:Y:S01]  /*03c0*/  IMAD.MOV.U32 R4, RZ, RZ, 0x1 ;  /* 0x00000001ff047424 */ /* 0x000fe200078e00ff */
[----:B------:R-:W-:-:S06]  /*03d0*/  UMOV UR5, 0x41efffff ;  /* 0x41efffff00057882 */ /* 0x000fcc0000000000 */
[----:B------:R-:W-:Y:S01]  /*03e0*/  FSETP.GEU.AND P2, PT, |R15|, 6.5827683646048100446e-37, PT ;  /* 0x036000000f00780b */ /* 0x000fe20003f4e200 */
[----:B0-----:R-:W-:-:S08]  /*03f0*/  DFMA R10, R4, -R18, 1 ;  /* 0x3ff00000040a742b */ /* 0x001fd00000000812 */
[----:B------:R-:W-:-:S08]  /*0400*/  DFMA R10, R10, R10, R10 ;  /* 0x0000000a0a0a722b */ /* 0x000fd0000000000a */
[----:B------:R-:W-:-:S08]  /*0410*/  DFMA R10, R4, R10, R4 ;  /* 0x0000000a040a722b */ /* 0x000fd00000000004 */
[----:B------:R-:W-:-:S08]  /*0420*/  DFMA R4, R10, -R18, 1 ;  /* 0x3ff000000a04742b */ /* 0x000fd00000000812 */
[----:B------:R-:W-:Y:S02]  /*0430*/  DFMA R20, R10, R4, R10 ;  /* 0x000000040a14722b */ /* 0x000fe4000000000a */
[----:B------:R-:W0:Y:S06]  /*0440*/  FRND.F64.FLOOR R4, R8 ;  /* 0x0000000800047313 */ /* 0x000e2c0000305800 */
[----:B------:R-:W-:-:S08]  /*0450*/  DMUL R10, R20, R14 ;  /* 0x0000000e140a7228 */ /* 0x000fd00000000000 */
[-C--:B------:R-:W-:Y:S02]  /*0460*/  DFMA R12, R10, -R18.reuse, R14 ;  /* 0x800000120a0c722b */ /* 0x080fe4000000000e */
[----:B0-----:R-:W-:-:S06]  /*0470*/  DFMA R4, R4, -R18, R16 ;  /* 0x800000120404722b */ /* 0x001fcc0000000010 */
[----:B------:R-:W-:Y:S02]  /*0480*/  DFMA R8, R20, R12, R10 ;  /* 0x0000000c1408722b */ /* 0x000fe4000000000a */
[C---:B------:R-:W-:Y:S02]  /*0490*/  DADD R10, R4.reuse, UR4 ;  /* 0x00000004040a7e29 */ /* 0x040fe40008000000 */
[----:B------:R-:W-:-:S06]  /*04a0*/  DSETP.GEU.AND P0, PT, R4, RZ, PT ;  /* 0x000000ff0400722a */ /* 0x000fcc0003f0e000 */
[----:B------:R-:W-:Y:S02]  /*04b0*/  FFMA R2, RZ, 29.999998092651367188, R9 ;  /* 0x41efffffff027823 */ /* 0x000fe40000000009 */
[----:B------:R-:W-:Y:S02]  /*04c0*/  FSEL R4, R10, R4, !P0 ;  /* 0x000000040a047208 */ /* 0x000fe40004000000 */
[----:B------:R-:W-:Y:S02]  /*04d0*/  FSEL R5, R11, R5, !P0 ;  /* 0x000000050b057208 */ /* 0x000fe40004000000 */
[----:B------:R-:W-:-:S13]  /*04e0*/  FSETP.GT.AND P1, PT, |R2|, 1.469367938527859385e-39, PT ;  /* 0x001000000200780b */ /* 0x000fda0003f24200 */
[----:B------:R-:W-:Y:S05]  /*04f0*/  @P1 BRA P2, `(.L_x_20) ;  /* 0x0000000000181947 */ /* 0x000fea0001000000 */
[----:B------:R-:W-:Y:S01]  /*0500*/  IMAD.MOV.U32 R8, RZ, RZ, R14 ;  /* 0x000000ffff087224 */ /* 0x000fe200078e000e */
[----:B------:R-:W-:Y:S01]  /*0510*/  MOV R60, 0xe5e00000 ;  /* 0xe5e00000003c7802 */ /* 0x000fe20000000f00 */
[----:B------:R-:W-:Y:S01]  /*0520*/  IMAD.MOV.U32 R9, RZ, RZ, R15 ;  /* 0x000000ffff097224 */ /* 0x000fe200078e000f */
[----:B------:R-:W-:Y:S01]  /*0530*/  MOV R2, 0x560 ;  /* 0x0000056000027802 */ /* 0x000fe20000000f00 */
[----:B------:R-:W-:-:S07]  /*0540*/  IMAD.MOV.U32 R61, RZ, RZ, 0x41efffff ;  /* 0x41efffffff3d7424 */ /* 0x000fce00078e00ff */
[----:B------:R-:W-:Y:S05]  /*0550*/  CALL.REL.NOINC `($__internal_1_$__cuda_sm20_div_rn_f64_full) ;  /* 0x0000024400d87944 */ /* 0x000fea0003c00000 */
.L_x_20:
[----:B------:R-:W0:Y:S01]  /*0560*/  MUFU.RCP64H R21, 4.29496524800000000000e+09 ;  /* 0x41efffff00157908 */ /* 0x000e220000001800 */
[----:B------:R-:W-:Y:S01]  /*0570*/  IMAD.MOV.U32 R18, RZ, RZ, -0x1a200000 ;  /* 0xe5e00000ff127424 */ /* 0x000fe200078e00ff */
[----:B------:R-:W-:Y:S01]  /*0580*/  UMOV UR4, 0xe5e00000 ;  /* 0xe5e0000000047882 */ /* 0x000fe20000000000 */
[----:B------:R-:W-:Y:S01]  /*0590*/  IMAD.MOV.U32 R19, RZ, RZ, 0x41efffff ;  /* 0x41efffffff137424 */ /* 0x000fe200078e00ff */
[----:B------:R-:W-:Y:S01]  /*05a0*/  UMOV UR5, 0x41efffff ;  /* 0x41efffff00057882 */ /* 0x000fe20000000000 */
[----:B------:R-:W-:Y:S01]  /*05b0*/  IMAD.MOV.U32 R20, RZ, RZ, 0x1 ;  /* 0x00000001ff147424 */ /* 0x000fe200078e00ff */
[----:B------:R-:W-:Y:S02]  /*05c0*/  BSSY.RECONVERGENT B1, `(.L_x_21) ;  /* 0x000001a000017945 */ /* 0x000fe40003800200 */
[----:B------:R-:W1:Y:S03]  /*05d0*/  FRND.F64.FLOOR R8, R8 ;  /* 0x0000000800087313 */ /* 0x000e660000305800 */
[----:B0-----:R-:W-:-:S02]  /*05e0*/  DFMA R12, R20, -R18, 1 ;  /* 0x3ff00000140c742b */ /* 0x001fc40000000812 */
[----:B-1----:R-:W-:-:S06]  /*05f0*/  DFMA R10, R8, -R18, R14 ;  /* 0x80000012080a722b */ /* 0x002fcc000000000e */
[----:B------:R-:W-:Y:S02]  /*0600*/  DFMA R22, R12, R12, R12 ;  /* 0x0000000c0c16722b */ /* 0x000fe4000000000c */
[----:B------:R-:W-:-:S06]  /*0610*/  DADD R12, R10, UR4 ;  /* 0x000000040a0c7e29 */ /* 0x000fcc0008000000 */
[----:B------:R-:W-:Y:S02]  /*0620*/  DFMA R22, R20, R22, R20 ;  /* 0x000000161416722b */ /* 0x000fe40000000014 */
[----:B------:R-:W-:-:S06]  /*0630*/  DSETP.GEU.AND P0, PT, R10, RZ, PT ;  /* 0x000000ff0a00722a */ /* 0x000fcc0003f0e000 */
[----:B------:R-:W-:Y:S01]  /*0640*/  DFMA R8, R22, -R18, 1 ;  /* 0x3ff000001608742b */ /* 0x000fe20000000812 */
[----:B------:R-:W-:Y:S02]  /*0650*/  FSEL R10, R12, R10, !P0 ;  /* 0x0000000a0c0a7208 */ /* 0x000fe40004000000 */
[----:B------:R-:W-:-:S05]  /*0660*/  FSEL R11, R13, R11, !P0 ;  /* 0x0000000b0d0b7208 */ /* 0x000fca0004000000 */
[----:B------:R-:W-:Y:S02]  /*0670*/  DFMA R22, R22, R8, R22 ;  /* 0x000000081616722b */ /* 0x000fe40000000016 */
[----:B------:R-:W-:-:S08]  /*0680*/  DFMA R4, R4, 131072, R10 ;  /* 0x410000000404782b */ /* 0x000fd0000000000a */
        /* <DEDUP_REMOVED lines=8> */
[----:B------:R-:W-:Y:S01]  /*0710*/  MOV R9, R5 ;  /* 0x0000000500097202 */ /* 0x000fe20000000f00 */
[----:B------:R-:W-:Y:S01]  /*0720*/  IMAD.MOV.U32 R60, RZ, RZ, -0x1a200000 ;  /* 0xe5e00000ff3c7424 */ /* 0x000fe200078e00ff */
[----:B------:R-:W-:Y:S01]  /*0730*/  MOV R2, 0x760 ;  /* 0x0000076000027802 */ /* 0x000fe20000000f00 */
[----:B------:R-:W-:-:S07]  /*0740*/  IMAD.MOV.U32 R61, RZ, RZ, 0x41efffff ;  /* 0x41efffffff3d7424 */ /* 0x000fce00078e00ff */
[----:B------:R-:W-:Y:S05]  /*0750*/  CALL.REL.NOINC `($__internal_1_$__cuda_sm20_div_rn_f64_full) ;  /* 0x0000024400587944 */ /* 0x000fea0003c00000 */
.L_x_22:
[----:B------:R-:W-:Y:S05]  /*0760*/  BSYNC.RECONVERGENT B1 ;  /* 0x0000000000017941 */ /* 0x000fea0003800200 */
.L_x_21:
[----:B------:R-:W0:Y:S01]  /*0770*/  MUFU.RCP64H R13, 4.29494272000000000000e+09 ;  /* 0x41effff4000d7908 */ /* 0x000e220000001800 */
[----:B------:R-:W-:Y:S01]  /*0780*/  IMAD.MOV.U32 R20, RZ, RZ, -0x28a00000 ;  /* 0xd7600000ff147424 */ /* 0x000fe200078e00ff */
[----:B------:R-:W-:Y:S01]  /*0790*/  UMOV UR4, 0xe5e00000 ;  /* 0xe5e0000000047882 */ /* 0x000fe20000000000 */
[----:B------:R-:W-:Y:S01]  /*07a0*/  IMAD.MOV.U32 R21, RZ, RZ, 0x41effff4 ;  /* 0x41effff4ff157424 */ /* 0x000fe200078e00ff */
[----:B------:R-:W-:Y:S01]  /*07b0*/  UMOV UR5, 0x41efffff ;  /* 0x41efffff00057882 */ /* 0x000fe20000000000 */
[----:B------:R-:W-:Y:S01]  /*07c0*/  IMAD.MOV.U32 R12, RZ, RZ, 0x1 ;  /* 0x00000001ff0c7424 */ /* 0x000fe200078e00ff */
[----:B------:R-:W-:Y:S02]  /*07d0*/  FSETP.GEU.AND P1, PT, |R17|, 6.5827683646048100446e-37, PT ;  /* 0x036000001100780b */ /* 0x000fe40003f2e200 */
[----:B------:R-:W1:Y:S03]  /*07e0*/  FRND.F64.FLOOR R8, R8 ;  /* 0x0000000800087313 */ /* 0x000e660000305800 */
[----:B0-----:R-:W-:-:S02]  /*07f0*/  DFMA R10, R12, -R20, 1 ;  /* 0x3ff000000c0a742b */ /* 0x001fc40000000814 */
[----:B-1----:R-:W-:-:S06]  /*0800*/  DFMA R4, R8, -UR4, R4 ;  /* 0x8000000408047c2b */ /* 0x002fcc0008000004 */
[----:B------:R-:W-:Y:S02]  /*0810*/  DFMA R18, R10, R10, R10 ;  /* 0x0000000a0a12722b */ /* 0x000fe4000000000a */
[----:B------:R-:W-:-:S06]  /*0820*/  DADD R10, R4, UR4 ;  /* 0x00000004040a7e29 */ /* 0x000fcc0008000000 */
[----:B------:R-:W-:Y:S02]  /*0830*/  DFMA R18, R12, R18, R12 ;  /* 0x000000120c12722b */ /* 0x000fe4000000000c */
[----:B------:R-:W-:-:S06]  /*0840*/  DSETP.GEU.AND P0, PT, R4, RZ, PT ;  /* 0x000000ff0400722a */ /* 0x000fcc0003f0e000 */
[----:B------:R-:W-:Y:S01]  /*0850*/  FSEL R10, R10, R4, !P0 ;  /* 0x000000040a0a7208 */ /* 0x000fe20004000000 */
[----:B------:R-:W-:Y:S01]  /*0860*/  DFMA R8, R18, -R20, 1 ;  /* 0x3ff000001208742b */ /* 0x000fe20000000814 */
[----:B------:R-:W-:-:S06]  /*0870*/  FSEL R11, R11, R5, !P0 ;  /* 0x000000050b0b7208 */ /* 0x000fcc0004000000 */
[----:B------:R-:W-:Y:S02]  /*0880*/  DADD R4, R10, UR4 ;  /* 0x000000040a047e29 */ /* 0x000fe40008000000 */
[----:B------:R-:W-:Y:S02]  /*0890*/  DFMA R8, R18, R8, R18 ;  /* 0x000000081208722b */ /* 0x000fe40000000012 */
[----:B------:R-:W-:-:S06]  /*08a0*/  DSETP.GEU.AND P0, PT, R10, RZ, PT ;  /* 0x000000ff0a00722a */ /* 0x000fcc0003f0e000 */
[----:B------:R-:W-:Y:S02]  /*08b0*/  FSEL R18, R4, R10, !P0 ;  /* 0x0000000a04127208 */ /* 0x000fe40004000000 */
[----:B------:R-:W-:Y:S01]  /*08c0*/  FSEL R19, R5, R11, !P0 ;  /* 0x0000000b05137208 */ /* 0x000fe20004000000 */
[----:B------:R-:W-:Y:S01]  /*08d0*/  DMUL R10, R16, R8 ;  /* 0x00000008100a7228 */ /* 0x000fe20000000000 */
[----:B------:R-:W-:Y:S02]  /*08e0*/  IMAD.MOV.U32 R5, RZ, RZ, 0x1a1ee0 ;  /* 0x001a1ee0ff057424 */ /* 0x000fe400078e00ff */
[----:B------:R-:W0:Y:S05]  /*08f0*/  F2I.U32.F64.TRUNC R4, R18 ;  /* 0x0000001200047311 */ /* 0x000e2a000030d000 */
[----:B------:R-:W-:Y:S01]  /*0900*/  DFMA R12, R10, -R20, R16 ;  /* 0x800000140a0c722b */ /* 0x000fe20000000010 */
[----:B------:R-:W-:-:S07]  /*0910*/  MOV R21, 0xb35c018 ;  /* 0x0b35c01800157802 */ /* 0x000fce0000000f00 */
[----:B------:R-:W-:Y:S01]  /*0920*/  DFMA R8, R8, R12, R10 ;  /* 0x0000000c0808722b */ /* 0x000fe2000000000a */
[----:B0-----:R-:W-:Y:S01]  /*0930*/  IMAD.MOV.U32 R20, RZ, RZ, R4 ;  /* 0x000000ffff147224 */ /* 0x001fe200078e0004 */
[----:B------:R0:W-:Y:S04]  /*0940*/  STG.E.64 desc[UR6][R6.64], R4 ;  /* 0x0000000406007986 */ /* 0x0001e8000c101b06 */
[----:B------:R0:W-:Y:S04]  /*0950*/  STG.E.64 desc[UR6][R6.64+0x8], R20 ;  /* 0x0000081406007986 */ /* 0x0001e8000c101b06 */
[----:B------:R-:W-:-:S05]  /*0960*/  FFMA R2, RZ, 29.99997711181640625, R9 ;  /* 0x41effff4ff027823 */ /* 0x000fca0000000009 */
[----:B------:R-:W-:-:S13]  /*0970*/  FSETP.GT.AND P0, PT, |R2|, 1.469367938527859385e-39, PT ;  /* 0x001000000200780b */ /* 0x000fda0003f04200 */
[----:B0-----:R-:W-:Y:S05]  /*0980*/  @P0 BRA P1, `(.L_x_23) ;  /* 0x0000000000180947 */ /* 0x001fea0000800000 */
[----:B------:R-:W-:Y:S01]  /*0990*/  IMAD.MOV.U32 R8, RZ, RZ, R16 ;  /* 0x000000ffff087224 */ /* 0x000fe200078e0010 */
[----:B------:R-:W-:Y:S01]  /*09a0*/  MOV R61, 0x41effff4 ;  /* 0x41effff4003d7802 */ /* 0x000fe20000000f00 */
[----:B------:R-:W-:Y:S01]  /*09b0*/  IMAD.MOV.U32 R9, RZ, RZ, R17 ;  /* 0x000000ffff097224 */ /* 0x000fe200078e0011 */
[----:B------:R-:W-:Y:S01]  /*09c0*/  MOV R2, 0x9f0 ;  /* 0x000009f000027802 */ /* 0x000fe20000000f00 */
[----:B------:R-:W-:-:S07]  /*09d0*/  IMAD.MOV.U32 R60, RZ, RZ, -0x28a00000 ;  /* 0xd7600000ff3c7424 */ /* 0x000fce00078e00ff */
[----:B------:R-:W-:Y:S05]  /*09e0*/  CALL.REL.NOINC `($__internal_1_$__cuda_sm20_div_rn_f64_full) ;  /* 0x0000024000b47944 */ /* 0x000fea0003c00000 */
.L_x_23:
[----:B------:R-:W0:Y:S01]  /*09f0*/  MUFU.RCP64H R11, 4.29494272000000000000e+09 ;  /* 0x41effff4000b7908 */ /* 0x000e220000001800 */
[----:B------:R-:W-:Y:S01]  /*0a00*/  IMAD.MOV.U32 R20, RZ, RZ, -0x28a00000 ;  /* 0xd7600000ff147424 */ /* 0x000fe200078e00ff */
[----:B------:R-:W-:Y:S01]  /*0a10*/  FSETP.GEU.AND P2, PT, |R15|, 6.5827683646048100446e-37, PT ;  /* 0x036000000f00780b */ /* 0x000fe20003f4e200 */
[----:B------:R-:W-:Y:S01]  /*0a20*/  IMAD.MOV.U32 R21, RZ, RZ, 0x41effff4 ;  /* 0x41effff4ff157424 */ /* 0x000fe200078e00ff */
[----:B------:R-:W-:Y:S01]  /*0a30*/  UMOV UR4, 0xd7600000 ;  /* 0xd760000000047882 */ /* 0x000fe20000000000 */
[----:B------:R-:W-:Y:S01]  /*0a40*/  IMAD.MOV.U32 R10, RZ, RZ, 0x1 ;  /* 0x00000001ff0a7424 */ /* 0x000fe200078e00ff */
[----:B------:R-:W-:-:S05]  /*0a50*/  UMOV UR5, 0x41effff4 ;  /* 0x41effff400057882 */ /* 0x000fca0000000000 */
        /* <DEDUP_REMOVED lines=12> */
[----:B------:R-:W-:Y:S02]  /*0b20*/  FFMA R2, RZ, 29.99997711181640625, R9 ;  /* 0x41effff4ff027823 */ /* 0x000fe40000000009 */
        /* <DEDUP_REMOVED lines=10> */
.L_x_24:
[----:B------:R-:W0:Y:S01]  /*0bd0*/  MUFU.RCP64H R19, 4.29494272000000000000e+09 ;  /* 0x41effff400137908 */ /* 0x000e220000001800 */
        /* <DEDUP_REMOVED lines=22> */
[----:B------:R-:W-:-:S05]  /*0d40*/  FFMA R2, RZ, 29.99997711181640625, R9 ;  /* 0x41effff4ff027823 */ /* 0x000fca0000000009 */
        /* <DEDUP_REMOVED lines=8> */
.L_x_26:
[----:B------:R-:W-:Y:S05]  /*0dd0*/  BSYNC.RECONVERGENT B1 ;  /* 0x0000000000017941 */ /* 0x000fea0003800200 */
.L_x_25:
[----:B------:R-:W0:Y:S01]  /*0de0*/  FRND.F64.FLOOR R8, R8 ;  /* 0x0000000800087313 */ /* 0x000e220000305800 */
[----:B------:R-:W-:Y:S01]  /*0df0*/  UMOV UR4, 0xd7600000 ;  /* 0xd760000000047882 */ /* 0x000fe20000000000 */
[----:B------:R-:W-:Y:S01]  /*0e00*/  UMOV UR5, 0x41effff4 ;  /* 0x41effff400057882 */ /* 0x000fe20000000000 */
[----:B------:R-:W-:Y:S01]  /*0e10*/  UMOV UR10, 0x0 ;  /* 0x00000000000a7882 */ /* 0x000fe20000000000 */
[----:B------:R-:W-:Y:S01]  /*0e20*/  UMOV UR11, 0x413a1ee0 ;  /* 0x413a1ee0000b7882 */ /* 0x000fe20000000000 */
[----:B------:R-:W-:Y:S01]  /*0e30*/  UMOV UR8, 0x30000000 ;  /* 0x3000000000087882 */ /* 0x000fe20000000000 */
[----:B------:R-:W-:Y:S02]  /*0e40*/  UMOV UR9, 0x41a66b80 ;  /* 0x41a66b8000097882 */ /* 0x000fe40000000000 */
[----:B------:R-:W-:Y:S01]  /*0e50*/  I2F.F64.U32 R26, R4 ;  /* 0x00000004001a7312 */ /* 0x000fe20000201800 */
[----:B0-----:R-:W-:Y:S01]  /*0e60*/  DFMA R16, R8, -UR4, R16 ;  /* 0x8000000408107c2b */ /* 0x001fe20008000010 */
[----:B------:R-:W-:-:S07]  /*0e70*/  IMAD.MOV.U32 R9, RZ, RZ, 0xb35c018 ;  /* 0x0b35c018ff097424 */ /* 0x000fce00078e00ff */
[C---:B------:R-:W-:Y:S02]  /*0e80*/  DADD R10, R16.reuse, UR4 ;  /* 0x00000004100a7e29 */ /* 0x040fe40008000000 */
[----:B------:R-:W-:-:S08]  /*0e90*/  DSETP.GEU.AND P0, PT, R16, RZ, PT ;  /* 0x000000ff1000722a */ /* 0x000fd00003f0e000 */
[----:B------:R-:W-:Y:S02]  /*0ea0*/  FSEL R12, R10, R16, !P0 ;  /* 0x000000100a0c7208 */ /* 0x000fe40004000000 */
[----:B------:R-:W-:-:S06]  /*0eb0*/  FSEL R13, R11, R17, !P0 ;  /* 0x000000110b0d7208 */ /* 0x000fcc0004000000 */
[C---:B------:R-:W-:Y:S02]  /*0ec0*/  DADD R10, R12.reuse, UR4 ;  /* 0x000000040c0a7e29 */ /* 0x040fe40008000000 */
[----:B------:R-:W-:-:S08]  /*0ed0*/  DSETP.GEU.AND P0, PT, R12, RZ, PT ;  /* 0x000000ff0c00722a */ /* 0x000fd00003f0e000 */
[----:B------:R-:W-:Y:S02]  /*0ee0*/  FSEL R10, R10, R12, !P0 ;  /* 0x0000000c0a0a7208 */ /* 0x000fe40004000000 */
[----:B------:R-:W-:-:S04]  /*0ef0*/  FSEL R11, R11, R13, !P0 ;  /* 0x0000000d0b0b7208 */ /* 0x000fc80004000000 */
[----:B------:R-:W0:Y:S02]  /*0f00*/  F2I.U32.F64.TRUNC R8, R10 ;  /* 0x0000000a00087311 */ /* 0x000e24000030d000 */
[----:B0-----:R0:W-:Y:S06]  /*0f10*/  STG.E.64 desc[UR6][R6.64+0x10], R8 ;  /* 0x0000100806007986 */ /* 0x0011ec000c101b06 */
[----:B------:R0:W2:Y:S02]  /*0f20*/  I2F.F64.U32 R56, R8 ;  /* 0x0000000800387312 */ /* 0x0000a40000201800 */
.L_x_18:
[----:B------:R-:W-:Y:S01]  /*0f30*/  ISETP.NE.AND P0, PT, R3, RZ, PT ;  /* 0x000000ff0300720c */ /* 0x000fe20003f05270 */
[----:B------:R-:W-:Y:S01]  /*0f40*/  BSSY.RECONVERGENT B3, `(.L_x_27) ;  /* 0x0000c81000037945 */ /* 0x000fe20003800200 */
[----:B------:R-:W-:Y:S01]  /*0f50*/  CS2R R32, SRZ ;  /* 0x0000000000207805 */ /* 0x000fe2000001ff00 */
[----:B------:R-:W-:Y:S01]  /*0f60*/  IMAD.MOV.U32 R34, RZ, RZ, 0x0 ;  /* 0x00000000ff227424 */ /* 0x000fe200078e00ff */
[----:B------:R-:W-:Y:S01]  /*0f70*/  CS2R R30, SRZ ;  /* 0x00000000001e7805 */ /* 0x000fe2000001ff00 */
[----:B------:R-:W-:Y:S01]  /*0f80*/  IMAD.MOV.U32 R35, RZ, RZ, 0x3ff00000 ;  /* 0x3ff00000ff237424 */ /* 0x000fe200078e00ff */
[----:B------:R-:W-:Y:S02]  /*0f90*/  CS2R R28, SRZ ;  /* 0x00000000001c7805 */ /* 0x000fe4000001ff00 */
[----:B------:R-:W-:Y:S01]  /*0fa0*/  MOV R24, 0x0 ;  /* 0x0000000000187802 */ /* 0x000fe20000000f00 */
[----:B------:R-:W-:Y:S01]  /*0fb0*/  IMAD.MOV.U32 R25, RZ, RZ, 0x3ff00000 ;  /* 0x3ff00000ff197424 */ /* 0x000fe200078e00ff */
[----:B------:R-:W-:-:S02]  /*0fc0*/  CS2R R22, SRZ ;  /* 0x0000000000167805 */ /* 0x000fc4000001ff00 */
[----:B------:R-:W-:Y:S02]  /*0fd0*/  CS2R R20, SRZ ;  /* 0x0000000000147805 */ /* 0x000fe4000001ff00 */
[----:B------:R-:W-:Y:S01]  /*0fe0*/  CS2R R18, SRZ ;  /* 0x0000000000127805 */ /* 0x000fe2000001ff00 */
[----:B------:R-:W-:Y:S02]  /*0ff0*/  IMAD.MOV.U32 R10, RZ, RZ, 0x0 ;  /* 0x00000000ff0a7424 */ /* 0x000fe400078e00ff */
[----:B------:R-:W-:Y:S01]  /*1000*/  IMAD.MOV.U32 R11, RZ, RZ, 0x3ff00000 ;  /* 0x3ff00000ff0b7424 */ /* 0x000fe200078e00ff */
[----:B------:R-:W-:Y:S06]  /*1010*/  @!P0 BRA `(.L_x_28) ;  /* 0x000000c400cc8947 */ /* 0x000fec0003800000 */
[----:B------:R-:W-:Y:S01]  /*1020*/  HFMA2 R14, -RZ, RZ, 0, 5.9604644775390625e-08 ;  /* 0x00000001ff0e7431 */ /* 0x000fe200000001ff */
[----:B------:R-:W-:Y:S01]  /*1030*/  BSSY.RECONVERGENT B2, `(.L_x_29) ;  /* 0x0000c68000027945 */ /* 0x000fe20003800200 */
[----:B------:R-:W-:Y:S01]  /*1040*/  IMAD.MOV.U32 R4, RZ, RZ, RZ ;  /* 0x000000ffff047224 */ /* 0x000fe200078e00ff */
[----:B01----:R-:W-:Y:S01]  /*1050*/  CS2R R6, SRZ ;  /* 0x0000000000067805 */ /* 0x003fe2000001ff00 */
[----:B------:R-:W-:Y:S01]  /*1060*/  IMAD.MOV.U32 R5, RZ, RZ, 0x1 ;  /* 0x00000001ff057424 */ /* 0x000fe200078e00ff */
[----:B------:R-:W-:Y:S01]  /*1070*/  CS2R R16, SRZ ;  /* 0x0000000000107805 */ /* 0x000fe2000001ff00 */
[----:B------:R-:W-:Y:S02]  /*1080*/  IMAD.MOV.U32 R15, RZ, RZ, RZ ;  /* 0x000000ffff0f7224 */ /* 0x000fe400078e00ff */
[----:B------:R-:W-:Y:S02]  /*1090*/  IMAD.MOV.U32 R2, RZ, RZ, 0x1 ;  /* 0x00000001ff027424 */ /* 0x000fe400078e00ff */
[----:B------:R-:W-:-:S02]  /*10a0*/  IMAD.MOV.U32 R18, RZ, RZ, RZ ;  /* 0x000000ffff127224 */ /* 0x000fc400078e00ff */
[----:B------:R-:W-:Y:S02]  /*10b0*/  IMAD.MOV.U32 R19, RZ, RZ, R3 ;  /* 0x000000ffff137224 */ /* 0x000fe400078e0003 */
[----:B------:R-:W-:-:S07]  /*10c0*/  IMAD.MOV.U32 R20, RZ, RZ, R0 ;  /* 0x000000ffff147224 */ /* 0x000fce00078e0000 */
.L_x_212:
[----:B-1----:R-:W-:Y:S01]  /*10d0*/  LOP3.LUT R8, R19, 0x1, RZ, 0xc0, !PT ;  /* 0x0000000113087812 */ /* 0x002fe200078ec0ff */
[----:B------:R-:W-:Y:S03]  /*10e0*/  BSSY.RECONVERGENT B1, `(.L_x_30) ;  /* 0x0000c56000017945 */ /* 0x000fe60003800200 */
[----:B------:R-:W-:-:S04]  /*10f0*/  ISETP.NE.U32.AND P0, PT, R8, 0x1, PT ;  /* 0x000000010800780c */ /* 0x000fc80003f05070 */
[----:B------:R-:W-:-:S13]  /*1100*/  ISETP.NE.U32.AND.EX P0, PT, RZ, RZ, PT, P0 ;  /* 0x000000ffff00720c */ /* 0x000fda0003f05100 */
[----:B0-----:R-:W-:Y:S05]  /*1110*/  @P0 BRA `(.L_x_31) ;  /* 0x000000c400480947 */ /* 0x001fea0003800000 */
[----:B------:R-:W0:Y:S02]  /*1120*/  LDC.64 R24, c[0x4][0x20] ;  /* 0x01000800ff187b82 */ /* 0x000e240000000a00 */
[----:B0-----:R-:W-:-:S05]  /*1130*/  IMAD.WIDE.U32 R24, R18, 0x24, R24 ;  /* 0x0000002412187825 */ /* 0x001fca00078e0018 */
[----:B------:R-:W3:Y:S04]  /*1140*/  LDG.E R48, desc[UR6][R24.64] ;  /* 0x0000000618307981 */ /* 0x000ee8000c1e1900 */
[----:B------:R-:W4:Y:S04]  /*1150*/  LDG.E R44, desc[UR6][R24.64+0x4] ;  /* 0x00000406182c7981 */ /* 0x000f28000c1e1900 */
[----:B------:R-:W5:Y:S01]  /*1160*/  LDG.E R38, desc[UR6][R24.64+0x8] ;  /* 0x0000080618267981 */ /* 0x000f62000c1e1900 */
[----:B------:R-:W0:Y:S01]  /*1170*/  MUFU.RCP64H R11, 4.29496524800000000000e+09 ;  /* 0x41efffff000b7908 */ /* 0x000e220000001800 */
[----:B------:R-:W-:Y:S01]  /*1180*/  MOV R12, 0xe5e00000 ;  /* 0xe5e00000000c7802 */ /* 0x000fe20000000f00 */
[----:B------:R-:W-:Y:S01]  /*1190*/  IMAD.MOV.U32 R13, RZ, RZ, 0x41efffff ;  /* 0x41efffffff0d7424 */ /* 0x000fe200078e00ff */
[----:B------:R-:W-:Y:S01]  /*11a0*/  UMOV UR4, 0x0 ;  /* 0x0000000000047882 */ /* 0x000fe20000000000 */
[----:B------:R-:W-:Y:S01]  /*11b0*/  IMAD.MOV.U32 R10, RZ, RZ, 0x1 ;  /* 0x00000001ff0a7424 */ /* 0x000fe200078e00ff */
[----:B------:R-:W-:Y:S01]  /*11c0*/  UMOV UR5, 0x3ff00000 ;  /* 0x3ff0000000057882 */ /* 0x000fe20000000000 */
[----:B------:R-:W-:Y:S02]  /*11d0*/  BSSY.RECONVERGENT B4, `(.L_x_32) ;  /* 0x0000021000047945 */ /* 0x000fe40003800200 */
[----:B------:R-:W-:Y:S02]  /*11e0*/  I2F.F64.U32 R22, R2 ;  /* 0x0000000200167312 */ /* 0x000fe40000201800 */
[----:B0-----:R-:W-:-:S08]  /*11f0*/  DFMA R8, R10, -R12, UR4 ;  /* 0x000000040a087e2b */ /* 0x001fd0000800080c */
[----:B------:R-:W-:-:S08]  /*1200*/  DFMA R8, R8, R8, R8 ;  /* 0x000000080808722b */ /* 0x000fd00000000008 */
[----:B------:R-:W-:-:S08]  /*1210*/  DFMA R8, R10, R8, R10 ;  /* 0x000000080a08722b */ /* 0x000fd0000000000a */
[----:B------:R-:W-:-:S08]  /*1220*/  DFMA R10, R8, -R12, 1 ;  /* 0x3ff00000080a742b */ /* 0x000fd0000000080c */
[----:B------:R-:W-:Y:S01]  /*1230*/  DFMA R8, R8, R10, R8 ;  /* 0x0000000a0808722b */ /* 0x000fe20000000008 */
[----:B---3--:R-:W0:Y:S08]  /*1240*/  I2F.F64.U32 R48, R48 ;  /* 0x0000003000307312 */ /* 0x008e300000201800 */
[----:B----4-:R-:W1:Y:S01]  /*1250*/  I2F.F64.U32 R44, R44 ;  /* 0x0000002c002c7312 */ /* 0x010e620000201800 */
[----:B0-----:R-:W-:-:S07]  /*1260*/  DMUL R40, R48, 7.62939453125e-06 ;  /* 0x3ee0000030287828 */ /* 0x001fce0000000000 */
[----:B-----5:R-:W0:Y:S01]  /*1270*/  I2F.F64.U32 R38, R38 ;  /* 0x0000002600267312 */ /* 0x020e220000201800 */
[----:B-1----:R-:W-:-:S07]  /*1280*/  DMUL R46, R44, 7.62939453125e-06 ;  /* 0x3ee000002c2e7828 */ /* 0x002fce0000000000 */
[----:B------:R-:W1:Y:S01]  /*1290*/  FRND.F64.FLOOR R40, R40 ;  /* 0x0000002800287313 */ /* 0x000e620000305800 */
[----:B0-----:R-:W-:-:S07]  /*12a0*/  DMUL R42, R38, 7.62939453125e-06 ;  /* 0x3ee00000262a7828 */ /* 0x001fce0000000000 */
[----:B------:R-:W0:Y:S01]  /*12b0*/  FRND.F64.FLOOR R46, R46 ;  /* 0x0000002e002e7313 */ /* 0x000e220000305800 */
[----:B-1----:R-:W-:-:S07]  /*12c0*/  DMUL R30, R40, R22 ;  /* 0x00000016281e7228 */ /* 0x002fce0000000000 */
[----:B------:R-:W1:Y:S01]  /*12d0*/  FRND.F64.FLOOR R42, R42 ;  /* 0x0000002a002a7313 */ /* 0x000e620000305800 */
[----:B------:R-:W-:Y:S02]  /*12e0*/  DFMA R48, R40, -131072, R48 ;  /* 0xc10000002830782b */ /* 0x000fe40000000030 */
[----:B------:R-:W-:Y:S01]  /*12f0*/  DMUL R10, R30, R8 ;  /* 0x000000081e0a7228 */ /* 0x000fe20000000000 */
[----:B------:R-:W-:Y:S01]  /*1300*/  FSETP.GEU.AND P1, PT, |R31|, 6.5827683646048100446e-37, PT ;  /* 0x036000001f00780b */ /* 0x000fe20003f2e200 */
[----:B0-----:R-:W-:-:S06]  /*1310*/  DFMA R44, R46, -131072, R44 ;  /* 0xc10000002e2c782b */ /* 0x001fcc000000002c */
[----:B------:R-:W-:Y:S02]  /*1320*/  DFMA R12, R10, -R12, R30 ;  /* 0x8000000c0a0c722b */ /* 0x000fe4000000001e */
[----:B-1----:R-:W-:-:S06]  /*1330*/  DFMA R38, R42, -131072, R38 ;  /* 0xc10000002a26782b */ /* 0x002fcc0000000026 */
        /* <DEDUP_REMOVED lines=9> */
[----:B--2---:R-:W-:Y:S05]  /*13d0*/  CALL.REL.NOINC `($__internal_1_$__cuda_sm20_div_rn_f64_full) ;  /* 0x0000023800387944 */ /* 0x004fea0003c00000 */
.L_x_33:
[----:B------:R-:W-:Y:S05]  /*13e0*/  BSYNC.RECONVERGENT B4 ;  /* 0x0000000000047941 */ /* 0x000fea0003800200 */
.L_x_32:
[----:B------:R-:W0:Y:S01]  /*13f0*/  MUFU.RCP64H R11, 4.29496524800000000000e+09 ;  /* 0x41efffff000b7908 */ /* 0x000e220000001800 */
[----:B------:R-:W-:Y:S01]  /*1400*/  IMAD.MOV.U32 R34, RZ, RZ, -0x1a200000 ;  /* 0xe5e00000ff227424 */ /* 0x000fe200078e00ff */
[----:B------:R-:W-:Y:S01]  /*1410*/  DMUL R28, R48, R22 ;  /* 0x00000016301c7228 */ /* 0x000fe20000000000 */
[----:B------:R-:W-:Y:S01]  /*1420*/  IMAD.MOV.U32 R35, RZ, RZ, 0x41efffff ;  /* 0x41efffffff237424 */ /* 0x000fe200078e00ff */
[----:B------:R-:W-:Y:S01]  /*1430*/  UMOV UR4, 0xe5e00000 ;  /* 0xe5e0000000047882 */ /* 0x000fe20000000000 */
[----:B------:R-:W-:Y:S01]  /*1440*/  IMAD.MOV.U32 R10, RZ, RZ, 0x1 ;  /* 0x00000001ff0a7424 */ /* 0x000fe200078e00ff */
[----:B------:R-:W-:Y:S01]  /*1450*/  UMOV UR5, 0x41efffff ;  /* 0x41efffff00057882 */ /* 0x000fe20000000000 */
[----:B------:R-:W-:Y:S05]  /*1460*/  BSSY.RECONVERGENT B4, `(.L_x_34) ;  /* 0x0000019000047945 */ /* 0x000fea0003800200 */
        /* <DEDUP_REMOVED lines=23> */
[----:B--2---:R-:W-:Y:S05]  /*15e0*/  CALL.REL.NOINC `($__internal_1_$__cuda_sm20_div_rn_f64_full) ;  /* 0x0000023400b47944 */ /* 0x004fea0003c00000 */
.L_x_35:
[----:B------:R-:W-:Y:S05]  /*15f0*/  BSYNC.RECONVERGENT B4 ;  /* 0x0000000000047941 */ /* 0x000fea0003800200 */
.L_x_34:
        /* <DEDUP_REMOVED lines=31> */
[----:B--2---:R-:W-:Y:S05]  /*17f0*/  CALL.REL.NOINC `($__internal_1_$__cuda_sm20_div_rn_f64_full) ;  /* 0x0000023400307944 */ /* 0x004fea0003c00000 */
.L_x_37:
[----:B------:R-:W-:Y:S05]  /*1800*/  BSYNC.RECONVERGENT B4 ;  /* 0x0000000000047941 */ /* 0x000fea0003800200 */
.L_x_36:
[----:B------:R-:W0:Y:S01]  /*1810*/  MUFU.RCP64H R11, 4.29496524800000000000e+09 ;  /* 0x41efffff000b7908 */ /* 0x000e220000001800 */
[----:B------:R-:W-:Y:S01]  /*1820*/  IMAD.MOV.U32 R34, RZ, RZ, -0x1a200000 ;  /* 0xe5e00000ff227424 */ /* 0x000fe200078e00ff */
[----:B------:R-:W-:Y:S01]  /*1830*/  UMOV UR4, 0xe5e00000 ;  /* 0xe5e0000000047882 */ /* 0x000fe20000000000 */
[----:B------:R-:W-:Y:S01]  /*1840*/  IMAD.MOV.U32 R35, RZ, RZ, 0x41efffff ;  /* 0x41efffffff237424 */ /* 0x000fe200078e00ff */
[----:B------:R-:W-:Y:S01]  /*1850*/  UMOV UR5, 0x41efffff ;  /* 0x41efffff00057882 */ /* 0x000fe20000000000 */
[----:B------:R-:W-:Y:S01]  /*1860*/  IMAD.MOV.U32 R10, RZ, RZ, 0x1 ;  /* 0x00000001ff0a7424 */ /* 0x000fe200078e00ff */
[----:B------:R-:W-:Y:S02]  /*1870*/  BSSY.RECONVERGENT B4, `(.L_x_38) ;  /* 0x000001f000047945 */ /* 0x000fe40003800200 */
[----:B------:R-:W1:Y:S08]  /*1880*/  I2F.F64.U32 R28, R15 ;  /* 0x0000000f001c7312 */ /* 0x000e700000201800 */
[----:B------:R-:W3:Y:S01]  /*1890*/  FRND.F64.FLOOR R8, R8 ;  /* 0x0000000800087313 */ /* 0x000ee20000305800 */
[----:B0-----:R-:W-:-:S02]  /*18a0*/  DFMA R12, R10, -R34, 1 ;  /* 0x3ff000000a0c742b */ /* 0x001fc40000000822 */
[----:B-1----:R-:W-:-:S06]  /*18b0*/  DMUL R32, R46, R28 ;  /* 0x0000001c2e207228 */ /* 0x002fcc0000000000 */
[----:B------:R-:W-:Y:S02]  /*18c0*/  DFMA R12, R12, R12, R12 ;  /* 0x0000000c0c0c722b */ /* 0x000fe4000000000c */
[----:B---3--:R-:W-:-:S06]  /*18d0*/  DFMA R30, R8, -R34, R30 ;  /* 0x80000022081e722b */ /* 0x008fcc000000001e */
[----:B------:R-:W-:Y:S01]  /*18e0*/  DFMA R12, R10, R12, R10 ;  /* 0x0000000c0a0c722b */ /* 0x000fe2000000000a */
[----:B------:R-:W-:Y:S01]  /*18f0*/  FSETP.GEU.AND P2, PT, |R33|, 6.5827683646048100446e-37, PT ;  /* 0x036000002100780b */ /* 0x000fe20003f4e200 */
[----:B------:R-:W-:-:S06]  /*1900*/  DSETP.GEU.AND P0, PT, R30, RZ, PT ;  /* 0x000000ff1e00722a */ /* 0x000fcc0003f0e000 */
[----:B------:R-:W-:-:S08]  /*1910*/  DFMA R10, R12, -R34, 1 ;  /* 0x3ff000000c0a742b */ /* 0x000fd00000000822 */
[----:B------:R-:W-:Y:S02]  /*1920*/  DFMA R36, R12, R10, R12 ;  /* 0x0000000a0c24722b */ /* 0x000fe4000000000c */
[----:B------:R-:W-:-:S06]  /*1930*/  DADD R10, R30, UR4 ;  /* 0x000000041e0a7e29 */ /* 0x000fcc0008000000 */
[----:B------:R-:W-:-:S08]  /*1940*/  DMUL R12, R36, R32 ;  /* 0x00000020240c7228 */ /* 0x000fd00000000000 */
[----:B------:R-:W-:-:S08]  /*1950*/  DFMA R34, R12, -R34, R32 ;  /* 0x800000220c22722b */ /* 0x000fd00000000020 */
[----:B------:R-:W-:Y:S01]  /*1960*/  DFMA R8, R36, R34, R12 ;  /* 0x000000222408722b */ /* 0x000fe2000000000c */
[----:B------:R-:W-:Y:S02]  /*1970*/  FSEL R12, R10, R30, !P0 ;  /* 0x0000001e0a0c7208 */ /* 0x000fe40004000000 */
[----:B------:R-:W-:-:S07]  /*1980*/  FSEL R13, R11, R31, !P0 ;  /* 0x0000001f0b0d7208 */ /* 0x000fce0004000000 */
[----:B------:R-:W-:Y:S01]  /*1990*/  FFMA R2, RZ, 29.999998092651367188, R9 ;  /* 0x41efffffff027823 */ /* 0x000fe20000000009 */
[C---:B------:R-:W-:Y:S02]  /*19a0*/  DADD R10, R12.reuse, UR4 ;  /* 0x000000040c0a7e29 */ /* 0x040fe40008000000 */
[----:B------:R-:W-:Y:S02]  /*19b0*/  DSETP.GEU.AND P0, PT, R12, RZ, PT ;  /* 0x000000ff0c00722a */ /* 0x000fe40003f0e000 */
[----:B------:R-:W-:-:S06]  /*19c0*/  FSETP.GT.AND P1, PT, |R2|, 1.469367938527859385e-39, PT ;  /* 0x001000000200780b */ /* 0x000fcc0003f24200 */
[----:B------:R-:W-:Y:S02]  /*19d0*/  FSEL R34, R10, R12, !P0 ;  /* 0x0000000c0a227208 */ /* 0x000fe40004000000 */
[----:B------:R-:W-:-:S05]  /*19e0*/  FSEL R35, R11, R13, !P0 ;  /* 0x0000000d0b237208 */ /* 0x000fca0004000000 */
[----:B------:R-:W-:Y:S05]  /*19f0*/  @P1 BRA P2, `(.L_x_39) ;  /* 0x0000000000181947 */ /* 0x000fea0001000000 */
[----:B------:R-:W-:Y:S01]  /*1a00*/  MOV R8, R32 ;  /* 0x0000002000087202 */ /* 0x000fe20000000f00 */
[----:B------:R-:W-:Y:S01]  /*1a10*/  IMAD.MOV.U32 R9, RZ, RZ, R33 ;  /* 0x000000ffff097224 */ /* 0x000fe200078e0021 */
[----:B------:R-:W-:Y:S01]  /*1a20*/  MOV R2, 0x1a60 ;  /* 0x00001a6000027802 */ /* 0x000fe20000000f00 */
[----:B------:R-:W-:Y:S02]  /*1a30*/  IMAD.MOV.U32 R60, RZ, RZ, -0x1a200000 ;  /* 0xe5e00000ff3c7424 */ /* 0x000fe400078e00ff */
[----:B------:R-:W-:-:S07]  /*1a40*/  IMAD.MOV.U32 R61, RZ, RZ, 0x41efffff ;  /* 0x41efffffff3d7424 */ /* 0x000fce00078e00ff */
[----:B--2---:R-:W-:Y:S05]  /*1a50*/  CALL.REL.NOINC `($__internal_1_$__cuda_sm20_div_rn_f64_full) ;  /* 0x0000023000987944 */ /* 0x004fea0003c00000 */
.L_x_39:
[----:B------:R-:W-:Y:S05]  /*1a60*/  BSYNC.RECONVERGENT B4 ;  /* 0x0000000000047941 */ /* 0x000fea0003800200 */
.L_x_38:
[----:B------:R-:W0:Y:S01]  /*1a70*/  MUFU.RCP64H R11, 4.29496524800000000000e+09 ;  /* 0x41efffff000b7908 */ /* 0x000e220000001800 */
[----:B------:R-:W-:Y:S01]  /*1a80*/  IMAD.MOV.U32 R50, RZ, RZ, -0x1a200000 ;  /* 0xe5e00000ff327424 */ /* 0x000fe200078e00ff */
[----:B------:R-:W-:Y:S01]  /*1a90*/  MOV R10, 0x1 ;  /* 0x00000001000a7802 */ /* 0x000fe20000000f00 */
[----:B------:R-:W-:Y:S01]  /*1aa0*/  IMAD.MOV.U32 R51, RZ, RZ, 0x41efffff ;  /* 0x41efffffff337424 */ /* 0x000fe200078e00ff */
[----:B------:R-:W-:Y:S01]  /*1ab0*/  DMUL R30, R44, R28 ;  /* 0x0000001c2c1e7228 */ /* 0x000fe20000000000 */
[----:B------:R-:W-:Y:S01]  /*1ac0*/  UMOV UR4, 0xe5e00000 ;  /* 0xe5e0000000047882 */ /* 0x000fe20000000000 */
[----:B------:R-:W-:Y:S01]  /*1ad0*/  UMOV UR5, 0x41efffff ;  /* 0x41efffff00057882 */ /* 0x000fe20000000000 */
[----:B------:R-:W-:Y:S07]  /*1ae0*/  BSSY.RECONVERGENT B4, `(.L_x_40) ;  /* 0x0000019000047945 */ /* 0x000fee0003800200 */
        /* <DEDUP_REMOVED lines=20> */
[----:B------:R-:W-:Y:S02]  /*1c30*/  IMAD.MOV.U32 R9, RZ, RZ, R31 ;  /* 0x000000ffff097224 */ /* 0x000fe400078e001f */
[----:B------:R-:W-:Y:S02]  /*1c40*/  IMAD.MOV.U32 R60, RZ, RZ, -0x1a200000 ;  /* 0xe5e00000ff3c7424 */ /* 0x000fe400078e00ff */
[----:B------:R-:W-:-:S07]  /*1c50*/  IMAD.MOV.U32 R61, RZ, RZ, 0x41efffff ;  /* 0x41efffffff3d7424 */ /* 0x000fce00078e00ff */
[----:B--2---:R-:W-:Y:S05]  /*1c60*/  CALL.REL.NOINC `($__internal_1_$__cuda_sm20_div_rn_f64_full) ;  /* 0x0000023000147944 */ /* 0x004fea0003c00000 */
.L_x_41:
[----:B------:R-:W-:Y:S05]  /*1c70*/  BSYNC.RECONVERGENT B4 ;  /* 0x0000000000047941 */ /* 0x000fea0003800200 */
.L_x_40:
[----:B------:R-:W0:Y:S01]  /*1c80*/  MUFU.RCP64H R37, 4.29496524800000000000e+09 ;  /* 0x41efffff00257908 */ /* 0x000e220000001800 */
[----:B------:R-:W-:Y:S01]  /*1c90*/  IMAD.MOV.U32 R10, RZ, RZ, -0x1a200000 ;  /* 0xe5e00000ff0a7424 */ /* 0x000fe200078e00ff */
[----:B------:R-:W-:Y:S01]  /*1ca0*/  MOV R11, 0x41efffff ;  /* 0x41efffff000b7802 */ /* 0x000fe20000000f00 */
[----:B------:R-:W-:Y:S01]  /*1cb0*/  IMAD.MOV.U32 R36, RZ, RZ, 0x1 ;  /* 0x00000001ff247424 */ /* 0x000fe200078e00ff */
[----:B------:R-:W-:Y:S01]  /*1cc0*/  UMOV UR4, 0xe5e00000 ;  /* 0xe5e0000000047882 */ /* 0x000fe20000000000 */
[----:B------:R-:W-:Y:S01]  /*1cd0*/  UMOV UR5, 0x41efffff ;  /* 0x41efffff00057882 */ /* 0x000fe20000000000 */
[----:B------:R-:W-:Y:S02]  /*1ce0*/  BSSY.RECONVERGENT B4, `(.L_x_42) ;  /* 0x000001a000047945 */ /* 0x000fe40003800200 */
[----:B------:R-:W1:Y:S01]  /*1cf0*/  FRND.F64.FLOOR R8, R8 ;  /* 0x0000000800087313 */ /* 0x000e620000305800 */
[-C--:B0-----:R-:W-:Y:S02]  /*1d00*/  DFMA R12, R36, -R10.reuse, 1 ;  /* 0x3ff00000240c742b */ /* 0x081fe4000000080a */
        /* <DEDUP_REMOVED lines=23> */
.L_x_43:
[----:B------:R-:W-:Y:S05]  /*1e80*/  BSYNC.RECONVERGENT B4 ;  /* 0x0000000000047941 */ /* 0x000fea0003800200 */
.L_x_42:
[----:B------:R-:W0:Y:S01]  /*1e90*/  MUFU.RCP64H R13, 4.29496524800000000000e+09 ;  /* 0x41efffff000d7908 */ /* 0x000e220000001800 */
[----:B------:R-:W-:Y:S01]  /*1ea0*/  MOV R10, 0xe5e00000 ;  /* 0xe5e00000000a7802 */ /* 0x000fe20000000f00 */
[----:B------:R-:W-:Y:S01]  /*1eb0*/  IMAD.MOV.U32 R11, RZ, RZ, 0x41efffff ;  /* 0x41efffffff0b7424 */ /* 0x000fe200078e00ff */
[----:B------:R-:W-:Y:S01]  /*1ec0*/  UMOV UR4, 0xe5e00000 ;  /* 0xe5e0000000047882 */ /* 0x000fe20000000000 */
[----:B------:R-:W-:Y:S01]  /*1ed0*/  IMAD.MOV.U32 R12, RZ, RZ, 0x1 ;  /* 0x00000001ff0c7424 */ /* 0x000fe200078e00ff */
[----:B------:R-:W-:Y:S01]  /*1ee0*/  UMOV UR5, 0x41efffff ;  /* 0x41efffff00057882 */ /* 0x000fe20000000000 */
[----:B------:R-:W-:Y:S02]  /*1ef0*/  BSSY.RECONVERGENT B4, `(.L_x_44) ;  /* 0x0000020000047945 */ /* 0x000fe40003800200 */
[----:B------:R-:W1:Y:S02]  /*1f00*/  FRND.F64.FLOOR R8, R8 ;  /* 0x0000000800087313 */ /* 0x000e640000305800 */
[----:B0-----:R-:W-:-:S02]  /*1f10*/  DFMA R30, R12, -R10, 1 ;  /* 0x3ff000000c1e742b */ /* 0x001fc4000000080a */
[----:B-1----:R-:W-:-:S06]  /*1f20*/  DFMA R32, R8, -R10, R32 ;  /* 0x8000000a0820722b */ /* 0x002fcc0000000020 */
[----:B------:R-:W-:Y:S02]  /*1f30*/  DFMA R36, R30, R30, R30 ;  /* 0x0000001e1e24722b */ /* 0x000fe4000000001e */
[----:B------:R-:W0:Y:S01]  /*1f40*/  I2F.F64.U32 R30, R6 ;  /* 0x00000006001e7312 */ /* 0x000e220000201800 */
[----:B------:R-:W-:-:S05]  /*1f50*/  DSETP.GEU.AND P0, PT, R32, RZ, PT ;  /* 0x000000ff2000722a */ /* 0x000fca0003f0e000 */
[----:B------:R-:W-:-:S08]  /*1f60*/  DFMA R12, R12, R36, R12 ;  /* 0x000000240c0c722b */ /* 0x000fd0000000000c */
[----:B------:R-:W-:Y:S02]  /*1f70*/  DFMA R50, R12, -R10, 1 ;  /* 0x3ff000000c32742b */ /* 0x000fe4000000080a */
[----:B0-----:R-:W-:-:S06]  /*1f80*/  DMUL R36, R42, R30 ;  /* 0x0000001e2a247228 */ /* 0x001fcc0000000000 */
[----:B------:R-:W-:Y:S02]  /*1f90*/  DFMA R52, R12, R50, R12 ;  /* 0x000000320c34722b */ /* 0x000fe4000000000c */
[----:B------:R-:W-:Y:S02]  /*1fa0*/  DADD R12, R32, UR4 ;  /* 0x00000004200c7e29 */ /* 0x000fe40008000000 */
[----:B------:R-:W-:-:S04]  /*1fb0*/  FSETP.GEU.AND P1, PT, |R37|, 6.5827683646048100446e-37, PT ;  /* 0x036000002500780b */ /* 0x000fc80003f2e200 */
[----:B------:R-:W-:-:S04]  /*1fc0*/  DMUL R50, R52, R36 ;  /* 0x0000002434327228 */ /* 0x000fc80000000000 */
[----:B------:R-:W-:Y:S02]  /*1fd0*/  FSEL R12, R12, R32, !P0 ;  /* 0x000000200c0c7208 */ /* 0x000fe40004000000 */
[----:B------:R-:W-:Y:S02]  /*1fe0*/  FSEL R13, R13, R33, !P0 ;  /* 0x000000210d0d7208 */ /* 0x000fe40004000000 */
[----:B------:R-:W-:-:S04]  /*1ff0*/  DFMA R10, R50, -R10, R36 ;  /* 0x8000000a320a722b */ /* 0x000fc80000000024 */
[----:B------:R-:W-:-:S04]  /*2000*/  DSETP.GEU.AND P0, PT, R12, RZ, PT ;  /* 0x000000ff0c00722a */ /* 0x000fc80003f0e000 */
[----:B------:R-:W-:Y:S02]  /*2010*/  DFMA R8, R52, R10, R50 ;  /* 0x0000000a3408722b */ /* 0x000fe40000000032 */
[----:B------:R-:W-:-:S08]  /*2020*/  DADD R10, R12, UR4 ;  /* 0x000000040c0a7e29 */ /* 0x000fd00008000000 */
[----:B------:R-:W-:Y:S02]  /*2030*/  FFMA R2, RZ, 29.999998092651367188, R9 ;  /* 0x41efffffff027823 */ /* 0x000fe40000000009 */
[----:B------:R-:W-:Y:S02]  /*2040*/  FSEL R10, R10, R12, !P0 ;  /* 0x0000000c0a0a7208 */ /* 0x000fe40004000000 */
[----:B------:R-:W-:Y:S02]  /*2050*/  FSEL R11, R11, R13, !P0 ;  /* 0x0000000d0b0b7208 */ /* 0x000fe40004000000 */
[----:B------:R-:W-:-:S04]  /*2060*/  FSETP.GT.AND P0, PT, |R2|, 1.469367938527859385e-39, PT ;  /* 0x001000000200780b */ /* 0x000fc80003f04200 */
[----:B------:R-:W-:-:S09]  /*2070*/  DADD R34, R34, R10 ;  /* 0x0000000022227229 */ /* 0x000fd2000000000a */
[----:B------:R-:W-:Y:S05]  /*2080*/  @P0 BRA P1, `(.L_x_45) ;  /* 0x0000000000180947 */ /* 0x000fea0000800000 */
[----:B------:R-:W-:Y:S01]  /*2090*/  IMAD.MOV.U32 R8, RZ, RZ, R36 ;  /* 0x000000ffff087224 */ /* 0x000fe200078e0024 */
[----:B------:R-:W-:Y:S01]  /*20a0*/  MOV R61, 0x41efffff ;  /* 0x41efffff003d7802 */ /* 0x000fe20000000f00 */
[----:B------:R-:W-:Y:S01]  /*20b0*/  IMAD.MOV.U32 R9, RZ, RZ, R37 ;  /* 0x000000ffff097224 */ /* 0x000fe200078e0025 */
[----:B------:R-:W-:Y:S01]  /*20c0*/  MOV R2, 0x20f0 ;  /* 0x000020f000027802 */ /* 0x000fe20000000f00 */
[----:B------:R-:W-:-:S07]  /*20d0*/  IMAD.MOV.U32 R60, RZ, RZ, -0x1a200000 ;  /* 0xe5e00000ff3c7424 */ /* 0x000fce00078e00ff */
[----:B--2---:R-:W-:Y:S05]  /*20e0*/  CALL.REL.NOINC `($__internal_1_$__cuda_sm20_div_rn_f64_full) ;  /* 0x0000022800f47944 */ /* 0x004fea0003c00000 */
.L_x_45:
[----:B------:R-:W-:Y:S05]  /*20f0*/  BSYNC.RECONVERGENT B4 ;  /* 0x0000000000047941 */ /* 0x000fea0003800200 */
.L_x_44:
        /* <DEDUP_REMOVED lines=32> */
.L_x_47:
[----:B------:R-:W-:Y:S05]  /*2300*/  BSYNC.RECONVERGENT B4 ;  /* 0x0000000000047941 */ /* 0x000fea0003800200 */
.L_x_46:
        /* <DEDUP_REMOVED lines=32> */
.L_x_49:
[----:B------:R-:W-:Y:S05]  /*2510*/  BSYNC.RECONVERGENT B4 ;  /* 0x0000000000047941 */ /* 0x000fea0003800200 */
.L_x_48:
[----:B------:R-:W0:Y:S01]  /*2520*/  FRND.F64.FLOOR R8, R8 ;  /* 0x0000000800087313 */ /* 0x000e220000305800 */
[----:B------:R-:W-:Y:S01]  /*2530*/  IMAD.MOV.U32 R10, RZ, RZ, -0x1a200000 ;  /* 0xe5e00000ff0a7424 */ /* 0x000fe200078e00ff */
[----:B------:R-:W-:Y:S01]  /*2540*/  UMOV UR4, 0xe5e00000 ;  /* 0xe5e0000000047882 */ /* 0x000fe20000000000 */
[----:B------:R-:W-:Y:S01]  /*2550*/  IMAD.MOV.U32 R11, RZ, RZ, 0x41efffff ;  /* 0x41efffffff0b7424 */ /* 0x000fe200078e00ff */
[----:B------:R-:W-:Y:S01]  /*2560*/  UMOV UR5, 0x41efffff ;  /* 0x41efffff00057882 */ /* 0x000fe20000000000 */
[----:B------:R-:W-:Y:S01]  /*2570*/  IMAD.MOV.U32 R32, RZ, RZ, 0x1 ;  /* 0x00000001ff207424 */ /* 0x000fe200078e00ff */
[----:B------:R-:W-:Y:S02]  /*2580*/  BSSY.RECONVERGENT B4, `(.L_x_50) ;  /* 0x000001e000047945 */ /* 0x000fe40003800200 */
[----:B------:R-:W1:Y:S01]  /*2590*/  MUFU.RCP64H R33, 4.29496524800000000000e+09 ;  /* 0x41efffff00217908 */ /* 0x000e620000001800 */
[----:B0-----:R-:W-:-:S08]  /*25a0*/  DFMA R36, R8, -R10, R36 ;  /* 0x8000000a0824722b */ /* 0x001fd00000000024 */
[----:B------:R-:W-:Y:S02]  /*25b0*/  DADD R12, R36, UR4 ;  /* 0x00000004240c7e29 */ /* 0x000fe40008000000 */
[----:B-1----:R-:W-:Y:S02]  /*25c0*/  DFMA R50, R32, -R10, 1 ;  /* 0x3ff000002032742b */ /* 0x002fe4000000080a */
[----:B------:R-:W-:-:S06]  /*25d0*/  DSETP.GEU.AND P0, PT, R36, RZ, PT ;  /* 0x000000ff2400722a */ /* 0x000fcc0003f0e000 */
[----:B------:R-:W-:Y:S01]  /*25e0*/  DFMA R50, R50, R50, R50 ;  /* 0x000000323232722b */ /* 0x000fe20000000032 */
[----:B------:R-:W-:Y:S02]  /*25f0*/  FSEL R12, R12, R36, !P0 ;  /* 0x000000240c0c7208 */ /* 0x000fe40004000000 */
[----:B------:R-:W-:-:S05]  /*2600*/  FSEL R13, R13, R37, !P0 ;  /* 0x000000250d0d7208 */ /* 0x000fca0004000000 */
[----:B------:R-:W-:Y:S02]  /*2610*/  DFMA R50, R32, R50, R32 ;  /* 0x000000322032722b */ /* 0x000fe40000000020 */
[C---:B------:R-:W-:Y:S02]  /*2620*/  DADD R8, R12.reuse, UR4 ;  /* 0x000000040c087e29 */ /* 0x040fe40008000000 */
[----:B------:R-:W-:-:S04]  /*2630*/  DSETP.GEU.AND P0, PT, R12, RZ, PT ;  /* 0x000000ff0c00722a */ /* 0x000fc80003f0e000 */
[----:B------:R-:W-:-:S04]  /*2640*/  DFMA R32, R50, -R10, 1 ;  /* 0x3ff000003220742b */ /* 0x000fc8000000080a */
[----:B------:R-:W-:Y:S02]  /*2650*/  FSEL R8, R8, R12, !P0 ;  /* 0x0000000c08087208 */ /* 0x000fe40004000000 */
[----:B------:R-:W-:Y:S02]  /*2660*/  FSEL R9, R9, R13, !P0 ;  /* 0x0000000d09097208 */ /* 0x000fe40004000000 */
[----:B------:R-:W-:-:S04]  /*2670*/  DFMA R32, R50, R32, R50 ;  /* 0x000000203220722b */ /* 0x000fc80000000032 */
[----:B------:R-:W-:-:S08]  /*2680*/  DADD R34, R34, R8 ;  /* 0x0000000022227229 */ /* 0x000fd00000000008 */
[----:B------:R-:W-:Y:S02]  /*2690*/  DMUL R8, R32, R34 ;  /* 0x0000002220087228 */ /* 0x000fe40000000000 */
[----:B------:R-:W-:-:S06]  /*26a0*/  FSETP.GEU.AND P1, PT, |R35|, 6.5827683646048100446e-37, PT ;  /* 0x036000002300780b */ /* 0x000fcc0003f2e200 */
[----:B------:R-:W-:-:S08]  /*26b0*/  DFMA R10, R8, -R10, R34 ;  /* 0x8000000a080a722b */ /* 0x000fd00000000022 */
[----:B------:R-:W-:-:S10]  /*26c0*/  DFMA R8, R32, R10, R8 ;  /* 0x0000000a2008722b */ /* 0x000fd40000000008 */
[----:B------:R-:W-:-:S05]  /*26d0*/  FFMA R2, RZ, 29.999998092651367188, R9 ;  /* 0x41efffffff027823 */ /* 0x000fca0000000009 */
[----:B------:R-:W-:-:S13]  /*26e0*/  FSETP.GT.AND P0, PT, |R2|, 1.469367938527859385e-39, PT ;  /* 0x001000000200780b */ /* 0x000fda0003f04200 */
[----:B------:R-:W-:Y:S05]  /*26f0*/  @P0 BRA P1, `(.L_x_51) ;  /* 0x0000000000180947 */ /* 0x000fea0000800000 */
[----:B------:R-:W-:Y:S01]  /*2700*/  MOV R8, R34 ;  /* 0x0000002200087202 */ /* 0x000fe20000000f00 */
[----:B------:R-:W-:Y:S01]  /*2710*/  IMAD.MOV.U32 R9, RZ, RZ, R35 ;  /* 0x000000ffff097224 */ /* 0x000fe200078e0023 */
[----:B------:R-:W-:Y:S01]  /*2720*/  MOV R2, 0x2760 ;  /* 0x0000276000027802 */ /* 0x000fe20000000f00 */
[----:B------:R-:W-:Y:S02]  /*2730*/  IMAD.MOV.U32 R60, RZ, RZ, -0x1a200000 ;  /* 0xe5e00000ff3c7424 */ /* 0x000fe400078e00ff */
[----:B------:R-:W-:-:S07]  /*2740*/  IMAD.MOV.U32 R61, RZ, RZ, 0x41efffff ;  /* 0x41efffffff3d7424 */ /* 0x000fce00078e00ff */
[----:B--2---:R-:W-:Y:S05]  /*2750*/  CALL.REL.NOINC `($__internal_1_$__cuda_sm20_div_rn_f64_full) ;  /* 0x0000022400587944 */ /* 0x004fea0003c00000 */
.L_x_51:
[----:B------:R-:W-:Y:S05]  /*2760*/  BSYNC.RECONVERGENT B4 ;  /* 0x0000000000047941 */ /* 0x000fea0003800200 */
.L_x_50:
[----:B------:R-:W0:Y:S01]  /*2770*/  MUFU.RCP64H R11, 4.29496524800000000000e+09 ;  /* 0x41efffff000b7908 */ /* 0x000e220000001800 */
[----:B------:R-:W-:Y:S01]  /*2780*/  IMAD.MOV.U32 R52, RZ, RZ, -0x1a200000 ;  /* 0xe5e00000ff347424 */ /* 0x000fe200078e00ff */
[----:B------:R-:W-:Y:S01]  /*2790*/  MOV R10, 0x1 ;  /* 0x00000001000a7802 */ /* 0x000fe20000000f00 */
[----:B------:R-:W-:Y:S01]  /*27a0*/  IMAD.MOV.U32 R53, RZ, RZ, 0x41efffff ;  /* 0x41efffffff357424 */ /* 0x000fe200078e00ff */
[----:B------:R-:W-:Y:S01]  /*27b0*/  UMOV UR4, 0xe5e00000 ;  /* 0xe5e0000000047882 */ /* 0x000fe20000000000 */
[----:B------:R-:W-:Y:S01]  /*27c0*/  UMOV UR5, 0x41efffff ;  /* 0x41efffff00057882 */ /* 0x000fe20000000000 */
[----:B------:R-:W-:Y:S02]  /*27d0*/  BSSY.RECONVERGENT B4, `(.L_x_52) ;  /* 0x000001b000047945 */ /* 0x000fe40003800200 */
[----:B------:R-:W1:Y:S01]  /*27e0*/  I2F.F64.U32 R32, R17 ;  /* 0x0000001100207312 */ /* 0x000e620000201800 */
[----:B0-----:R-:W-:Y:S02]  /*27f0*/  DFMA R12, R10, -R52, 1 ;  /* 0x3ff000000a0c742b */ /* 0x001fe40000000834 */
[----:B-1----:R-:W-:-:S06]  /*2800*/  DMUL R50, R40, R32 ;  /* 0x0000002028327228 */ /* 0x002fcc0000000000 */
[----:B------:R-:W-:-:S08]  /*2810*/  DFMA R12, R12, R12, R12 ;  /* 0x0000000c0c0c722b */ /* 0x000fd0000000000c */
[----:B------:R-:W-:Y:S01]  /*2820*/  DFMA R12, R10, R12, R10 ;  /* 0x0000000c0a0c722b */ /* 0x000fe2000000000a */
[----:B------:R-:W-:-:S07]  /*2830*/  FSETP.GEU.AND P2, PT, |R51|, 6.5827683646048100446e-37, PT ;  /* 0x036000003300780b */ /* 0x000fce0003f4e200 */
        /* <DEDUP_REMOVED lines=20> */
.L_x_53:
[----:B------:R-:W-:Y:S05]  /*2980*/  BSYNC.RECONVERGENT B4 ;  /* 0x0000000000047941 */ /* 0x000fea0003800200 */
.L_x_52:
        /* <DEDUP_REMOVED lines=32> */
.L_x_55:
[----:B------:R-:W-:Y:S05]  /*2b90*/  BSYNC.RECONVERGENT B4 ;  /* 0x0000000000047941 */ /* 0x000fea0003800200 */
.L_x_54:
        /* <DEDUP_REMOVED lines=32> */
.L_x_57:
[----:B------:R-:W-:Y:S05]  /*2da0*/  BSYNC.RECONVERGENT B4 ;  /* 0x0000000000047941 */ /* 0x000fea0003800200 */
.L_x_56:
        /* <DEDUP_REMOVED lines=31> */
[----:B------:R-:W-:Y:S01]  /*2fa0*/  IMAD.MOV.U32 R8, RZ, RZ, R50 ;  /* 0x000000ffff087224 */ /* 0x000fe200078e0032 */
[----:B------:R-:W-:Y:S01]  /*2fb0*/  MOV R60, 0xe5e00000 ;  /* 0xe5e00000003c7802 */ /* 0x000fe20000000f00 */
[----:B------:R-:W-:Y:S01]  /*2fc0*/  IMAD.MOV.U32 R9, RZ, RZ, R51 ;  /* 0x000000ffff097224 */ /* 0x000fe200078e0033 */
[----:B------:R-:W-:Y:S01]  /*2fd0*/  MOV R2, 0x3000 ;  /* 0x0000300000027802 */ /* 0x000fe20000000f00 */
[----:B------:R-:W-:-:S07]  /*2fe0*/  IMAD.MOV.U32 R61, RZ, RZ, 0x41efffff ;  /* 0x41efffffff3d7424 */ /* 0x000fce00078e00ff */
[----:B--2---:R-:W-:Y:S05]  /*2ff0*/  CALL.REL.NOINC `($__internal_1_$__cuda_sm20_div_rn_f64_full) ;  /* 0x0000021c00307944 */ /* 0x004fea0003c00000 */
.L_x_59:
[----:B------:R-:W-:Y:S05]  /*3000*/  BSYNC.RECONVERGENT B4 ;  /* 0x0000000000047941 */ /* 0x000fea0003800200 */
.L_x_58:
[----:B------:R-:W0:Y:S01]  /*3010*/  MUFU.RCP64H R13, 4.29496524800000000000e+09 ;  /* 0x41efffff000d7908 */ /* 0x000e220000001800 */
[----:B------:R-:W-:Y:S01]  /*3020*/  IMAD.MOV.U32 R10, RZ, RZ, -0x1a200000 ;  /* 0xe5e00000ff0a7424 */ /* 0x000fe200078e00ff */
[----:B------:R-:W-:Y:S01]  /*3030*/  UMOV UR4, 0xe5e00000 ;  /* 0xe5e0000000047882 */ /* 0x000fe20000000000 */
[----:B------:R-:W-:Y:S01]  /*3040*/  IMAD.MOV.U32 R11, RZ, RZ, 0x41efffff ;  /* 0x41efffffff0b7424 */ /* 0x000fe200078e00ff */
[----:B------:R-:W-:Y:S01]  /*3050*/  UMOV UR5, 0x41efffff ;  /* 0x41efffff00057882 */ /* 0x000fe20000000000 */
[----:B------:R-:W-:Y:S01]  /*3060*/  IMAD.MOV.U32 R12, RZ, RZ, 0x1 ;  /* 0x00000001ff0c7424 */ /* 0x000fe200078e00ff */
[----:B------:R-:W-:Y:S05]  /*3070*/  BSSY.RECONVERGENT B4, `(.L_x_60) ;  /* 0x000001a000047945 */ /* 0x000fea0003800200 */
[----:B0-----:R-:W-:-:S08]  /*3080*/  DFMA R36, R12, -R10, 1 ;  /* 0x3ff000000c24742b */ /* 0x001fd0000000080a */
[----:B------:R-:W-:-:S08]  /*3090*/  DFMA R36, R36, R36, R36 ;  /* 0x000000242424722b */ /* 0x000fd00000000024 */
[----:B------:R-:W-:Y:S02]  /*30a0*/  DFMA R12, R12, R36, R12 ;  /* 0x000000240c0c722b */ /* 0x000fe4000000000c */
[----:B------:R-:W-:-:S06]  /*30b0*/  DMUL R36, R44, R14 ;  /* 0x0000000e2c247228 */ /* 0x000fcc0000000000 */
[----:B------:R-:W-:-:S04]  /*30c0*/  DFMA R54, R12, -R10, 1 ;  /* 0x3ff000000c36742b */ /* 0x000fc8000000080a */
[----:B------:R-:W-:-:S04]  /*30d0*/  FSETP.GEU.AND P2, PT, |R37|, 6.5827683646048100446e-37, PT ;  /* 0x036000002500780b */ /* 0x000fc80003f4e200 */
[----:B------:R-:W-:Y:S01]  /*30e0*/  DFMA R60, R12, R54, R12 ;  /* 0x000000360c3c722b */ /* 0x000fe2000000000c */
[----:B------:R-:W0:Y:S07]  /*30f0*/  FRND.F64.FLOOR R12, R8 ;  /* 0x00000008000c7313 */ /* 0x000e2e0000305800 */
        /* <DEDUP_REMOVED lines=17> */
.L_x_61:
[----:B------:R-:W-:Y:S05]  /*3210*/  BSYNC.RECONVERGENT B4 ;  /* 0x0000000000047941 */ /* 0x000fea0003800200 */
.L_x_60:
        /* <DEDUP_REMOVED lines=32> */
.L_x_63:
[----:B------:R-:W-:Y:S05]  /*3420*/  BSYNC.RECONVERGENT B4 ;  /* 0x0000000000047941 */ /* 0x000fea0003800200 */
.L_x_62:
        /* <DEDUP_REMOVED lines=34> */
[----:B------:R-:W-:Y:S02]  /*3650*/  IMAD.MOV.U32 R9, RZ, RZ, R55 ;  /* 0x000000ffff097224 */ /* 0x000fe400078e0037 */
[----:B------:R-:W-:Y:S02]  /*3660*/  IMAD.MOV.U32 R60, RZ, RZ, -0x1a200000 ;  /* 0xe5e00000ff3c7424 */ /* 0x000fe400078e00ff */
[----:B------:R-:W-:-:S07]  /*3670*/  IMAD.MOV.U32 R61, RZ, RZ, 0x41efffff ;  /* 0x41efffffff3d7424 */ /* 0x000fce00078e00ff */
[----:B--2---:R-:W-:Y:S05]  /*3680*/  CALL.REL.NOINC `($__internal_1_$__cuda_sm20_div_rn_f64_full) ;  /* 0x00000214008c7944 */ /* 0x004fea0003c00000 */
.L_x_65:
[----:B------:R-:W-:Y:S05]  /*3690*/  BSYNC.RECONVERGENT B4 ;  /* 0x0000000000047941 */ /* 0x000fea0003800200 */
.L_x_64:
[----:B------:R-:W0:Y:S01]  /*36a0*/  MUFU.RCP64H R13, 4.29496524800000000000e+09 ;  /* 0x41efffff000d7908 */ /* 0x000e220000001800 */
[----:B------:R-:W-:Y:S01]  /*36b0*/  IMAD.MOV.U32 R10, RZ, RZ, -0x1a200000 ;  /* 0xe5e00000ff0a7424 */ /* 0x000fe200078e00ff */
[----:B------:R-:W-:Y:S01]  /*36c0*/  MOV R11, 0x41efffff ;  /* 0x41efffff000b7802 */ /* 0x000fe20000000f00 */
[----:B------:R-:W-:Y:S01]  /*36d0*/  IMAD.MOV.U32 R12, RZ, RZ, 0x1 ;  /* 0x00000001ff0c7424 */ /* 0x000fe200078e00ff */
[----:B------:R-:W-:Y:S01]  /*36e0*/  UMOV UR4, 0xe5e00000 ;  /* 0xe5e0000000047882 */ /* 0x000fe20000000000 */
[----:B------:R-:W-:Y:S01]  /*36f0*/  UMOV UR5, 0x41efffff ;  /* 0x41efffff00057882 */ /* 0x000fe20000000000 */
[----:B------:R-:W-:Y:S03]  /*3700*/  BSSY.RECONVERGENT B4, `(.L_x_66) ;  /* 0x000001a000047945 */ /* 0x000fe60003800200 */
        /* <DEDUP_REMOVED lines=25> */
.L_x_67:
[----:B------:R-:W-:Y:S05]  /*38a0*/  BSYNC.RECONVERGENT B4 ;  /* 0x0000000000047941 */ /* 0x000fea0003800200 */
.L_x_66:
        /* <DEDUP_REMOVED lines=32> */
.L_x_69:
[----:B------:R-:W-:Y:S05]  /*3ab0*/  BSYNC.RECONVERGENT B4 ;  /* 0x0000000000047941 */ /* 0x000fea0003800200 */
.L_x_68:
        /* <DEDUP_REMOVED lines=36> */
.L_x_71:
[----:B------:R-:W-:Y:S05]  /*3d00*/  BSYNC.RECONVERGENT B4 ;  /* 0x0000000000047941 */ /* 0x000fea0003800200 */
.L_x_70:
[----:B------:R-:W0:Y:S01]  /*3d10*/  MUFU.RCP64H R13, 4.29496524800000000000e+09 ;  /* 0x41efffff000d7908 */ /* 0x000e220000001800 */
[----:B------:R-:W-:Y:S01]  /*3d20*/  IMAD.MOV.U32 R10, RZ, RZ, -0x1a200000 ;  /* 0xe5e00000ff0a7424 */ /* 0x000fe200078e00ff */
[----:B------:R-:W-:Y:S01]  /*3d30*/  UMOV UR4, 0xe5e00000 ;  /* 0xe5e0000000047882 */ /* 0x000fe20000000000 */
[----:B------:R-:W-:Y:S01]  /*3d40*/  IMAD.MOV.U32 R11, RZ, RZ, 0x41efffff ;  /* 0x41efffffff0b7424 */ /* 0x000fe200078e00ff */
[----:B------:R-:W-:Y:S01]  /*3d50*/  UMOV UR5, 0x41efffff ;  /* 0x41efffff00057882 */ /* 0x000fe20000000000 */
[----:B------:R-:W-:Y:S01]  /*3d60*/  IMAD.MOV.U32 R12, RZ, RZ, 0x1 ;  /* 0x00000001ff0c7424 */ /* 0x000fe200078e00ff */
[----:B------:R-:W-:Y:S02]  /*3d70*/  BSSY.RECONVERGENT B4, `(.L_x_72) ;  /* 0x000001b000047945 */ /* 0x000fe40003800200 */
[----:B------:R-:W1:Y:S03]  /*3d80*/  I2F.F64.U32 R16, R16 ;  /* 0x0000001000107312 */ /* 0x000e660000201800 */
[----:B0-----:R-:W-:-:S08]  /*3d90*/  DFMA R50, R12, -R10, 1 ;  /* 0x3ff000000c32742b */ /* 0x001fd0000000080a */
[----:B------:R-:W-:-:S08]  /*3da0*/  DFMA R50, R50, R50, R50 ;  /* 0x000000323232722b */ /* 0x000fd00000000032 */
[----:B------:R-:W-:Y:S02]  /*3db0*/  DFMA R12, R12, R50, R12 ;  /* 0x000000320c0c722b */ /* 0x000fe4000000000c */
[----:B-1----:R-:W-:-:S06]  /*3dc0*/  DMUL R50, R40, R16 ;  /* 0x0000001028327228 */ /* 0x002fcc0000000000 */
        /* <DEDUP_REMOVED lines=21> */
.L_x_73:
[----:B------:R-:W-:Y:S05]  /*3f20*/  BSYNC.RECONVERGENT B4 ;  /* 0x0000000000047941 */ /* 0x000fea0003800200 */
.L_x_72:
        /* <DEDUP_REMOVED lines=32> */
.L_x_75:
[----:B------:R-:W-:Y:S05]  /*4130*/  BSYNC.RECONVERGENT B4 ;  /* 0x0000000000047941 */ /* 0x000fea0003800200 */
.L_x_74:
        /* <DEDUP_REMOVED lines=32> */
.L_x_77:
[----:B------:R-:W-:Y:S05]  /*4340*/  BSYNC.RECONVERGENT B4 ;  /* 0x0000000000047941 */ /* 0x000fea0003800200 */
.L_x_76:
[----:B------:R-:W0:Y:S01]  /*4350*/  MUFU.RCP64H R11, 4.29496524800000000000e+09 ;  /* 0x41efffff000b7908 */ /* 0x000e220000001800 */
[----:B------:R-:W-:Y:S01]  /*4360*/  IMAD.MOV.U32 R50, RZ, RZ, -0x1a200000 ;  /* 0xe5e00000ff327424 */ /* 0x000fe200078e00ff */
[----:B------:R-:W-:Y:S01]  /*4370*/  MOV R51, 0x41efffff ;  /* 0x41efffff00337802 */ /* 0x000fe20000000f00 */
[----:B------:R-:W-:Y:S01]  /*4380*/  IMAD.MOV.U32 R10, RZ, RZ, 0x1 ;  /* 0x00000001ff0a7424 */ /* 0x000fe200078e00ff */
[----:B------:R-:W-:Y:S01]  /*4390*/  UMOV UR4, 0xe5e00000 ;  /* 0xe5e0000000047882 */ /* 0x000fe20000000000 */
[----:B------:R-:W-:Y:S01]  /*43a0*/  UMOV UR5, 0x41efffff ;  /* 0x41efffff00057882 */ /* 0x000fe20000000000 */
        /* <DEDUP_REMOVED lines=27> */
[----:B------:R-:W-:Y:S02]  /*4560*/  IMAD.MOV.U32 R9, RZ, RZ, R47 ;  /* 0x000000ffff097224 */ /* 0x000fe400078e002f */
[----:B------:R-:W-:Y:S02]  /*4570*/  IMAD.MOV.U32 R60, RZ, RZ, -0x1a200000 ;  /* 0xe5e00000ff3c7424 */ /* 0x000fe400078e00ff */
[----:B------:R-:W-:-:S07]  /*4580*/  IMAD.MOV.U32 R61, RZ, RZ, 0x41efffff ;  /* 0x41efffffff3d7424 */ /* 0x000fce00078e00ff */
[----:B--2---:R-:W-:Y:S05]  /*4590*/  CALL.REL.NOINC `($__internal_1_$__cuda_sm20_div_rn_f64_full) ;  /* 0x0000020400c87944 */ /* 0x004fea0003c00000 */
.L_x_79:
[----:B------:R-:W-:Y:S05]  /*45a0*/  BSYNC.RECONVERGENT B4 ;  /* 0x0000000000047941 */ /* 0x000fea0003800200 */
.L_x_78:
[----:B------:R-:W0:Y:S01]  /*45b0*/  MUFU.RCP64H R11, 4.29496524800000000000e+09 ;  /* 0x41efffff000b7908 */ /* 0x000e220000001800 */
[----:B------:R-:W-:Y:S01]  /*45c0*/  MOV R52, 0xe5e00000 ;  /* 0xe5e0000000347802 */ /* 0x000fe20000000f00 */
[----:B------:R-:W-:Y:S01]  /*45d0*/  IMAD.MOV.U32 R53, RZ, RZ, 0x41efffff ;  /* 0x41efffffff357424 */ /* 0x000fe200078e00ff */
[----:B------:R-:W-:Y:S01]  /*45e0*/  DMUL R44, R44, R6 ;  /* 0x000000062c2c7228 */ /* 0x000fe20000000000 */
[----:B------:R-:W-:Y:S01]  /*45f0*/  IMAD.MOV.U32 R10, RZ, RZ, 0x1 ;  /* 0x00000001ff0a7424 */ /* 0x000fe200078e00ff */
[----:B------:R-:W-:Y:S01]  /*4600*/  UMOV UR4, 0xe5e00000 ;  /* 0xe5e0000000047882 */ /* 0x000fe20000000000 */
[----:B------:R-:W-:Y:S01]  /*4610*/  UMOV UR5, 0x41efffff ;  /* 0x41efffff00057882 */ /* 0x000fe20000000000 */
[----:B------:R-:W-:Y:S06]  /*4620*/  BSSY.RECONVERGENT B4, `(.L_x_80) ;  /* 0x0000019000047945 */ /* 0x000fec0003800200 */
        /* <DEDUP_REMOVED lines=24> */
.L_x_81:
[----:B------:R-:W-:Y:S05]  /*47b0*/  BSYNC.RECONVERGENT B4 ;  /* 0x0000000000047941 */ /* 0x000fea0003800200 */
.L_x_80:
        /* <DEDUP_REMOVED lines=32> */
.L_x_83:
[----:B------:R-:W-:Y:S05]  /*49c0*/  BSYNC.RECONVERGENT B4 ;  /* 0x0000000000047941 */ /* 0x000fea0003800200 */
.L_x_82:
        /* <DEDUP_REMOVED lines=33> */
[----:B------:R-:W-:Y:S01]  /*4be0*/  MOV R9, R43 ;  /* 0x0000002b00097202 */ /* 0x000fe20000000f00 */
[----:B------:R-:W-:Y:S01]  /*4bf0*/  IMAD.MOV.U32 R60, RZ, RZ, -0x1a200000 ;  /* 0xe5e00000ff3c7424 */ /* 0x000fe200078e00ff */
[----:B------:R-:W-:Y:S01]  /*4c00*/  MOV R2, 0x4c30 ;  /* 0x00004c3000027802 */ /* 0x000fe20000000f00 */
[----:B------:R-:W-:-:S07]  /*4c10*/  IMAD.MOV.U32 R61, RZ, RZ, 0x41efffff ;  /* 0x41efffffff3d7424 */ /* 0x000fce00078e00ff */
[----:B--2---:R-:W-:Y:S05]  /*4c20*/  CALL.REL.NOINC `($__internal_1_$__cuda_sm20_div_rn_f64_full) ;  /* 0x0000020000247944 */ /* 0x004fea0003c00000 */
.L_x_85:
[----:B------:R-:W-:Y:S05]  /*4c30*/  BSYNC.RECONVERGENT B4 ;  /* 0x0000000000047941 */ /* 0x000fea0003800200 */
.L_x_84:
        /* <DEDUP_REMOVED lines=32> */
.L_x_87:
[----:B------:R-:W-:Y:S05]  /*4e40*/  BSYNC.RECONVERGENT B4 ;  /* 0x0000000000047941 */ /* 0x000fea0003800200 */
.L_x_86:
        /* <DEDUP_REMOVED lines=32> */
.L_x_89:
[----:B------:R-:W-:Y:S05]  /*5050*/  BSYNC.RECONVERGENT B4 ;  /* 0x0000000000047941 */ /* 0x000fea0003800200 */
.L_x_88:
[----:B------:R-:W0:Y:S01]  /*5060*/  FRND.F64.FLOOR R8, R8 ;  /* 0x0000000800087313 */ /* 0x000e220000305800 */
[----:B------:R-:W-:Y:S01]  /*5070*/  IMAD.MOV.U32 R12, RZ, RZ, -0x1a200000 ;  /* 0xe5e00000ff0c7424 */ /* 0x000fe200078e00ff */
[----:B------:R-:W-:Y:S01]  /*5080*/  MOV R13, 0x41efffff ;  /* 0x41efffff000d7802 */ /* 0x000fe20000000f00 */
[----:B------:R-:W-:Y:S01]  /*5090*/  IMAD.MOV.U32 R38, RZ, RZ, 0x1 ;  /* 0x00000001ff267424 */ /* 0x000fe200078e00ff */
[----:B------:R-:W-:Y:S01]  /*50a0*/  UMOV UR4, 0xe5e00000 ;  /* 0xe5e0000000047882 */ /* 0x000fe20000000000 */
[----:B------:R-:W-:Y:S01]  /*50b0*/  UMOV UR5, 0x41efffff ;  /* 0x41efffff00057882 */ /* 0x000fe20000000000 */
        /* <DEDUP_REMOVED lines=30> */
.L_x_91:
[----:B------:R-:W-:Y:S05]  /*52a0*/  BSYNC.RECONVERGENT B4 ;  /* 0x0000000000047941 */ /* 0x000fea0003800200 */
.L_x_90:
        /* <DEDUP_REMOVED lines=9> */
[----:B------:R-:W-:Y:S04]  /*5340*/  BSSY.RECONVERGENT B4, `(.L_x_92) ;  /* 0x0000026000047945 */ /* 0x000fe80003800200 */
[----:B0-----:R-:W-:-:S08]  /*5350*/  DFMA R38, R12, -R10, 1 ;  /* 0x3ff000000c26742b */ /* 0x001fd0000000080a */
[----:B------:R-:W-:-:S08]  /*5360*/  DFMA R38, R38, R38, R38 ;  /* 0x000000262626722b */ /* 0x000fd00000000026 */
[----:B------:R-:W-:-:S08]  /*5370*/  DFMA R38, R12, R38, R12 ;  /* 0x000000260c26722b */ /* 0x000fd0000000000c */
[----:B------:R-:W-:-:S08]  /*5380*/  DFMA R12, R38, -R10, 1 ;  /* 0x3ff00000260c742b */ /* 0x000fd0000000080a */
[----:B------:R-:W-:Y:S02]  /*5390*/  DFMA R46, R38, R12, R38 ;  /* 0x0000000c262e722b */ /* 0x000fe40000000026 */
[----:B------:R-:W0:Y:S02]  /*53a0*/  FRND.F64.FLOOR R12, R8 ;  /* 0x00000008000c7313 */ /* 0x000e240000305800 */
[----:B0-----:R-:W-:-:S08]  /*53b0*/  DFMA R12, R12, -R10, R4 ;  /* 0x8000000a0c0c722b */ /* 0x001fd00000000004 */
[C---:B------:R-:W-:Y:S02]  /*53c0*/  DADD R4, R12.reuse, UR4 ;  /* 0x000000040c047e29 */ /* 0x040fe40008000000 */
[----:B------:R-:W-:Y:S01]  /*53d0*/  DSETP.GEU.AND P0, PT, R12, RZ, PT ;  /* 0x000000ff0c00722a */ /* 0x000fe20003f0e000 */
        /* <DEDUP_REMOVED lines=16> */
[----:B------:R-:W-:Y:S01]  /*54e0*/  DFMA R8, R46, R44, R42 ;  /* 0x0000002c2e08722b */ /* 0x000fe2000000002a */
[----:B------:R-:W-:Y:S02]  /*54f0*/  FSEL R42, R4, R12, !P0 ;  /* 0x0000000c042a7208 */ /* 0x000fe40004000000 */
[----:B------:R-:W-:-:S07]  /*5500*/  FSEL R43, R5, R13, !P0 ;  /* 0x0000000d052b7208 */ /* 0x000fce0004000000 */
        /* <DEDUP_REMOVED lines=9> */
.L_x_93:
[----:B------:R-:W-:Y:S05]  /*55a0*/  BSYNC.RECONVERGENT B4 ;  /* 0x0000000000047941 */ /* 0x000fea0003800200 */
.L_x_92:
        /* <DEDUP_REMOVED lines=32> */
.L_x_95:
[----:B------:R-:W-:Y:S05]  /*57b0*/  BSYNC.RECONVERGENT B4 ;  /* 0x0000000000047941 */ /* 0x000fea0003800200 */
.L_x_94:
        /* <DEDUP_REMOVED lines=32> */
.L_x_97:
[----:B------:R-:W-:Y:S05]  /*59c0*/  BSYNC.RECONVERGENT B4 ;  /* 0x0000000000047941 */ /* 0x000fea0003800200 */
.L_x_96:
        /* <DEDUP_REMOVED lines=11> */
[----:B------:R-:W-:-:S06]  /*5a80*/  DSETP.GEU.AND P0, PT, R4, RZ, PT ;  /* 0x000000ff0400722a */ /* 0x000fcc0003f0e000 */
[----:B------:R-:W-:Y:S02]  /*5a90*/  DFMA R12, R12, R38, R12 ;  /* 0x000000260c0c722b */ /* 0x000fe4000000000c */
[----:B------:R-:W-:-:S06]  /*5aa0*/  DMUL R38, R28, R54 ;  /* 0x000000361c267228 */ /* 0x000fcc0000000000 */
[----:B------:R-:W-:-:S04]  /*5ab0*/  DFMA R44, R12, -R10, 1 ;  /* 0x3ff000000c2c742b */ /* 0x000fc8000000080a */
[----:B------:R-:W-:-:S04]  /*5ac0*/  FSETP.GEU.AND P2, PT, |R39|, 6.5827683646048100446e-37, PT ;  /* 0x036000002700780b */ /* 0x000fc80003f4e200 */
[----:B------:R-:W-:-:S08]  /*5ad0*/  DFMA R46, R12, R44, R12 ;  /* 0x0000002c0c2e722b */ /* 0x000fd0000000000c */
[----:B------:R-:W-:-:S08]  /*5ae0*/  DMUL R12, R46, R38 ;  /* 0x000000262e0c7228 */ /* 0x000fd00000000000 */
[----:B------:R-:W-:Y:S02]  /*5af0*/  DFMA R44, R12, -R10, R38 ;  /* 0x8000000a0c2c722b */ /* 0x000fe40000000026 */
[----:B------:R-:W-:-:S06]  /*5b00*/  DADD R10, R4, UR4 ;  /* 0x00000004040a7e29 */ /* 0x000fcc0008000000 */
[----:B------:R-:W-:-:S04]  /*5b10*/  DFMA R8, R46, R44, R12 ;  /* 0x0000002c2e08722b */ /* 0x000fc8000000000c */
[----:B------:R-:W-:Y:S02]  /*5b20*/  FSEL R10, R10, R4, !P0 ;  /* 0x000000040a0a7208 */ /* 0x000fe40004000000 */
[----:B------:R-:W-:-:S04]  /*5b30*/  FSEL R11, R11, R5, !P0 ;  /* 0x000000050b0b7208 */ /* 0x000fc80004000000 */
[----:B------:R-:W-:Y:S02]  /*5b40*/  FFMA R2, RZ, 29.999998092651367188, R9 ;  /* 0x41efffffff027823 */ /* 0x000fe40000000009 */
[C---:B------:R-:W-:Y:S02]  /*5b50*/  DADD R4, R10.reuse, UR4 ;  /* 0x000000040a047e29 */ /* 0x040fe40008000000 */
[----:B------:R-:W-:Y:S01]  /*5b60*/  DSETP.GEU.AND P0, PT, R10, RZ, PT ;  /* 0x000000ff0a00722a */ /* 0x000fe20003f0e000 */
[----:B------:R-:W-:-:S07]  /*5b70*/  FSETP.GT.AND P1, PT, |R2|, 1.469367938527859385e-39, PT ;  /* 0x001000000200780b */ /* 0x000fce0003f24200 */
[----:B------:R-:W-:Y:S02]  /*5b80*/  FSEL R44, R4, R10, !P0 ;  /* 0x0000000a042c7208 */ /* 0x000fe40004000000 */
[----:B------:R-:W-:-:S04]  /*5b90*/  FSEL R45, R5, R11, !P0 ;  /* 0x0000000b052d7208 */ /* 0x000fc80004000000 */
[----:B------:R-:W-:Y:S05]  /*5ba0*/  @P1 BRA P2, `(.L_x_99) ;  /* 0x0000000000181947 */ /* 0x000fea0001000000 */
[----:B------:R-:W-:Y:S01]  /*5bb0*/  MOV R8, R38 ;  /* 0x0000002600087202 */ /* 0x000fe20000000f00 */
[----:B------:R-:W-:Y:S01]  /*5bc0*/  IMAD.MOV.U32 R9, RZ, RZ, R39 ;  /* 0x000000ffff097224 */ /* 0x000fe200078e0027 */
[----:B------:R-:W-:Y:S01]  /*5bd0*/  MOV R2, 0x5c10 ;  /* 0x00005c1000027802 */ /* 0x000fe20000000f00 */
[----:B------:R-:W-:Y:S02]  /*5be0*/  IMAD.MOV.U32 R60, RZ, RZ, -0x1a200000 ;  /* 0xe5e00000ff3c7424 */ /* 0x000fe400078e00ff */
[----:B------:R-:W-:-:S07]  /*5bf0*/  IMAD.MOV.U32 R61, RZ, RZ, 0x41efffff ;  /* 0x41efffffff3d7424 */ /* 0x000fce00078e00ff */
[----:B--2---:R-:W-:Y:S05]  /*5c00*/  CALL.REL.NOINC `($__internal_1_$__cuda_sm20_div_rn_f64_full) ;  /* 0x000001f0002c7944 */ /* 0x004fea0003c00000 */
.L_x_99:
[----:B------:R-:W-:Y:S05]  /*5c10*/  BSYNC.RECONVERGENT B4 ;  /* 0x0000000000047941 */ /* 0x000fea0003800200 */
.L_x_98:
        /* <DEDUP_REMOVED lines=32> */
.L_x_101:
[----:B------:R-:W-:Y:S05]  /*5e20*/  BSYNC.RECONVERGENT B4 ;  /* 0x0000000000047941 */ /* 0x000fea0003800200 */
.L_x_100:
        /* <DEDUP_REMOVED lines=32> */
.L_x_103:
[----:B------:R-:W-:Y:S05]  /*6030*/  BSYNC.RECONVERGENT B4 ;  /* 0x0000000000047941 */ /* 0x000fea0003800200 */
.L_x_102:
        /* <DEDUP_REMOVED lines=16> */
[----:B------:R-:W-:Y:S02]  /*6140*/  DFMA R58, R12, R46, R12 ;  /* 0x0000002e0c3a722b */ /* 0x000fe4000000000c */
[----:B------:R-:W-:-:S06]  /*6150*/  DADD R12, R4, UR4 ;  /* 0x00000004040c7e29 */ /* 0x000fcc0008000000 */
[----:B------:R-:W-:-:S04]  /*6160*/  DMUL R46, R58, R38 ;  /* 0x000000263a2e7228 */ /* 0x000fc80000000000 */
[----:B------:R-:W-:Y:S02]  /*6170*/  FSEL R12, R12, R4, !P0 ;  /* 0x000000040c0c7208 */ /* 0x000fe40004000000 */
[----:B------:R-:W-:Y:S02]  /*6180*/  FSEL R13, R13, R5, !P0 ;  /* 0x000000050d0d7208 */ /* 0x000fe40004000000 */
[----:B------:R-:W-:-:S04]  /*6190*/  DFMA R10, R46, -R10, R38 ;  /* 0x8000000a2e0a722b */ /* 0x000fc80000000026 */
[C---:B------:R-:W-:Y:S02]  /*61a0*/  DADD R4, R12.reuse, UR4 ;  /* 0x000000040c047e29 */ /* 0x040fe40008000000 */
[----:B------:R-:W-:Y:S02]  /*61b0*/  DSETP.GEU.AND P0, PT, R12, RZ, PT ;  /* 0x000000ff0c00722a */ /* 0x000fe40003f0e000 */
[----:B------:R-:W-:-:S06]  /*61c0*/  DFMA R8, R58, R10, R46 ;  /* 0x0000000a3a08722b */ /* 0x000fcc000000002e */
[----:B------:R-:W-:Y:S02]  /*61d0*/  FSEL R4, R4, R12, !P0 ;  /* 0x0000000c04047208 */ /* 0x000fe40004000000 */
[----:B------:R-:W-:Y:S02]  /*61e0*/  FSEL R5, R5, R13, !P0 ;  /* 0x0000000d05057208 */ /* 0x000fe40004000000 */
[----:B------:R-:W-:-:S04]  /*61f0*/  FFMA R2, RZ, 29.999998092651367188, R9 ;  /* 0x41efffffff027823 */ /* 0x000fc80000000009 */
[----:B------:R-:W-:Y:S01]  /*6200*/  DADD R44, R44, R4 ;  /* 0x000000002c2c7229 */ /* 0x000fe20000000004 */
        /* <DEDUP_REMOVED lines=8> */
.L_x_105:
[----:B------:R-:W-:Y:S05]  /*6290*/  BSYNC.RECONVERGENT B4 ;  /* 0x0000000000047941 */ /* 0x000fea0003800200 */
.L_x_104:
        /* <DEDUP_REMOVED lines=32> */
.L_x_107:
[----:B------:R-:W-:Y:S05]  /*64a0*/  BSYNC.RECONVERGENT B4 ;  /* 0x0000000000047941 */ /* 0x000fea0003800200 */
.L_x_106:
        /* <DEDUP_REMOVED lines=32> */
.L_x_109:
[----:B------:R-:W-:Y:S05]  /*66b0*/  BSYNC.RECONVERGENT B4 ;  /* 0x0000000000047941 */ /* 0x000fea0003800200 */
.L_x_108:
        /* <DEDUP_REMOVED lines=36> */
.L_x_111:
[----:B------:R-:W-:Y:S05]  /*6900*/  BSYNC.RECONVERGENT B4 ;  /* 0x0000000000047941 */ /* 0x000fea0003800200 */
.L_x_110:
        /* <DEDUP_REMOVED lines=32> */
.L_x_113:
[----:B------:R-:W-:Y:S05]  /*6b10*/  BSYNC.RECONVERGENT B4 ;  /* 0x0000000000047941 */ /* 0x000fea0003800200 */
.L_x_112:
        /* <DEDUP_REMOVED lines=32> */
.L_x_115:
[----:B------:R-:W-:Y:S05]  /*6d20*/  BSYNC.RECONVERGENT B4 ;  /* 0x0000000000047941 */ /* 0x000fea0003800200 */
.L_x_114:
        /* <DEDUP_REMOVED lines=32> */
.L_x_117:
[----:B------:R-:W-:Y:S05]  /*6f30*/  BSYNC.RECONVERGENT B4 ;  /* 0x0000000000047941 */ /* 0x000fea0003800200 */
.L_x_116:
        /* <DEDUP_REMOVED lines=30> */
[----:B------:R-:W-:Y:S01]  /*7120*/  IMAD.MOV.U32 R8, RZ, RZ, R44 ;  /* 0x000000ffff087224 */ /* 0x000fe200078e002c */
[----:B------:R-:W-:Y:S01]  /*7130*/  MOV R60, 0xe5e00000 ;  /* 0xe5e00000003c7802 */ /* 0x000fe20000000f00 */
[----:B------:R-:W-:Y:S01]  /*7140*/  IMAD.MOV.U32 R9, RZ, RZ, R45 ;  /* 0x000000ffff097224 */ /* 0x000fe200078e002d */
[----:B------:R-:W-:Y:S01]  /*7150*/  MOV R2, 0x7180 ;  /* 0x0000718000027802 */ /* 0x000fe20000000f00 */
[----:B------:R-:W-:-:S07]  /*7160*/  IMAD.MOV.U32 R61, RZ, RZ, 0x41efffff ;  /* 0x41efffffff3d7424 */ /* 0x000fce00078e00ff */
[----:B--2---:R-:W-:Y:S05]  /*7170*/  CALL.REL.NOINC `($__internal_1_$__cuda_sm20_div_rn_f64_full) ;  /* 0x000001d800d07944 */ /* 0x004fea0003c00000 */
.L_x_119:
[----:B------:R-:W-:Y:S05]  /*7180*/  BSYNC.RECONVERGENT B4 ;  /* 0x0000000000047941 */ /* 0x000fea0003800200 */
.L_x_118:
        /* <DEDUP_REMOVED lines=32> */
.L_x_121:
[----:B------:R-:W-:Y:S05]  /*7390*/  BSYNC.RECONVERGENT B4 ;  /* 0x0000000000047941 */ /* 0x000fea0003800200 */
.L_x_120:
        /* <DEDUP_REMOVED lines=32> */
.L_x_123:
[----:B------:R-:W-:Y:S05]  /*75a0*/  BSYNC.RECONVERGENT B4 ;  /* 0x0000000000047941 */ /* 0x000fea0003800200 */
.L_x_122:
        /* <DEDUP_REMOVED lines=37> */
.L_x_125:
[----:B------:R-:W-:Y:S05]  /*7800*/  BSYNC.RECONVERGENT B4 ;  /* 0x0000000000047941 */ /* 0x000fea0003800200 */
.L_x_124:
        /* <DEDUP_REMOVED lines=32> */
.L_x_127:
[----:B------:R-:W-:Y:S05]  /*7a10*/  BSYNC.RECONVERGENT B4 ;  /* 0x0000000000047941 */ /* 0x000fea0003800200 */
.L_x_126:
        /* <DEDUP_REMOVED lines=32> */
.L_x_129:
[----:B------:R-:W-:Y:S05]  /*7c20*/  BSYNC.RECONVERGENT B4 ;  /* 0x0000000000047941 */ /* 0x000fea0003800200 */
.L_x_128:
        /* <DEDUP_REMOVED lines=36> */
.L_x_131:
[----:B------:R-:W-:Y:S05]  /*7e70*/  BSYNC.RECONVERGENT B4 ;  /* 0x0000000000047941 */ /* 0x000fea0003800200 */
.L_x_130:
        /* <DEDUP_REMOVED lines=32> */
.L_x_133:
[----:B------:R-:W-:Y:S05]  /*8080*/  BSYNC.RECONVERGENT B4 ;  /* 0x0000000000047941 */ /* 0x000fea0003800200 */
.L_x_132:
        /* <DEDUP_REMOVED lines=32> */
.L_x_135:
[----:B------:R-:W-:Y:S05]  /*8290*/  BSYNC.RECONVERGENT B4 ;  /* 0x0000000000047941 */ /* 0x000fea0003800200 */
.L_x_134:
        /* <DEDUP_REMOVED lines=32> */
.L_x_137:
[----:B------:R-:W-:Y:S05]  /*84a0*/  BSYNC.RECONVERGENT B4 ;  /* 0x0000000000047941 */ /* 0x000fea0003800200 */
.L_x_136:
[----:B------:R-:W0:Y:S01]  /*84b0*/  MUFU.RCP64H R13, 4.29496524800000000000e+09 ;  /* 0x41efffff000d7908 */ /* 0x000e220000001800 */
[----:B------:R-:W-:Y:S01]  /*84c0*/  IMAD.MOV.U32 R10, RZ, RZ, -0x1a200000 ;  /* 0xe5e00000ff0a7424 */ /* 0x000fe200078e00ff */
[----:B------:R-:W-:Y:S01]  /*84d0*/  MOV R11, 0x41efffff ;  /* 0x41efffff000b7802 */ /* 0x000fe20000000f00 */
[----:B------:R-:W-:Y:S01]  /*84e0*/  IMAD.MOV.U32 R12, RZ, RZ, 0x1 ;  /* 0x00000001ff0c7424 */ /* 0x000fe200078e00ff */
[----:B------:R-:W-:Y:S01]  /*84f0*/  DMUL R54, R6, R54 ;  /* 0x0000003606367228 */ /* 0x000fe20000000000 */
[----:B------:R-:W-:Y:S01]  /*8500*/  UMOV UR4, 0xe5e00000 ;  /* 0xe5e0000000047882 */ /* 0x000fe20000000000 */
[----:B------:R-:W-:Y:S01]  /*8510*/  UMOV UR5, 0x41efffff ;  /* 0x41efffff00057882 */ /* 0x000fe20000000000 */
[----:B------:R-:W-:Y:S01]  /*8520*/  BSSY.RECONVERGENT B4, `(.L_x_138) ;  /* 0x000001d000047945 */ /* 0x000fe20003800200 */
[----:B------:R-:W1:Y:S06]  /*8530*/  FRND.F64.FLOOR R8, R8 ;  /* 0x0000000800087313 */ /* 0x000e6c0000305800 */
[----:B------:R-:W-:Y:S01]  /*8540*/  FSETP.GEU.AND P2, PT, |R55|, 6.5827683646048100446e-37, PT ;  /* 0x036000003700780b */ /* 0x000fe20003f4e200 */
[----:B0-----:R-:W-:-:S02]  /*8550*/  DFMA R46, R12, -R10, 1 ;  /* 0x3ff000000c2e742b */ /* 0x001fc4000000080a */
[----:B-1----:R-:W-:-:S06]  /*8560*/  DFMA R4, R8, -R10, R4 ;  /* 0x8000000a0804722b */ /* 0x002fcc0000000004 */
[----:B------:R-:W-:Y:S02]  /*8570*/  DFMA R46, R46, R46, R46 ;  /* 0x0000002e2e2e722b */ /* 0x000fe4000000002e */
[----:B------:R-:W-:-:S06]  /*8580*/  DSETP.GEU.AND P0, PT, R4, RZ, PT ;  /* 0x000000ff0400722a */ /* 0x000fcc0003f0e000 */
[----:B------:R-:W-:-:S08]  /*8590*/  DFMA R46, R12, R46, R12 ;  /* 0x0000002e0c2e722b */ /* 0x000fd0000000000c */
[----:B------:R-:W-:-:S08]  /*85a0*/  DFMA R12, R46, -R10, 1 ;  /* 0x3ff000002e0c742b */ /* 0x000fd0000000080a */
        /* <DEDUP_REMOVED lines=16> */
[----:B------:R-:W-:Y:S02]  /*86b0*/  IMAD.MOV.U32 R9, RZ, RZ, R55 ;  /* 0x000000ffff097224 */ /* 0x000fe400078e0037 */
[----:B------:R-:W-:Y:S02]  /*86c0*/  IMAD.MOV.U32 R60, RZ, RZ, -0x1a200000 ;  /* 0xe5e00000ff3c7424 */ /* 0x000fe400078e00ff */
[----:B------:R-:W-:-:S07]  /*86d0*/  IMAD.MOV.U32 R61, RZ, RZ, 0x41efffff ;  /* 0x41efffffff3d7424 */ /* 0x000fce00078e00ff */
[----:B--2---:R-:W-:Y:S05]  /*86e0*/  CALL.REL.NOINC `($__internal_1_$__cuda_sm20_div_rn_f64_full) ;  /* 0x000001c400747944 */ /* 0x004fea0003c00000 */
.L_x_139:
[----:B------:R-:W-:Y:S05]  /*86f0*/  BSYNC.RECONVERGENT B4 ;  /* 0x0000000000047941 */ /* 0x000fea0003800200 */
.L_x_138:
        /* <DEDUP_REMOVED lines=32> */
.L_x_141:
[----:B------:R-:W-:Y:S05]  /*8900*/  BSYNC.RECONVERGENT B4 ;  /* 0x0000000000047941 */ /* 0x000fea0003800200 */
.L_x_140:
        /* <DEDUP_REMOVED lines=32> */
.L_x_143:
[----:B------:R-:W-:Y:S05]  /*8b10*/  BSYNC.RECONVERGENT B4 ;  /* 0x0000000000047941 */ /* 0x000fea0003800200 */
.L_x_142:
[----:B------:R-:W0:Y:S01]  /*8b20*/  MUFU.RCP64H R13, 4.29496524800000000000e+09 ;  /* 0x41efffff000d7908 */ /* 0x000e220000001800 */
[----:B------:R-:W-:Y:S01]  /*8b30*/  IMAD.MOV.U32 R10, RZ, RZ, -0x1a200000 ;  /* 0xe5e00000ff0a7424 */ /* 0x000fe200078e00ff */
[----:B------:R-:W-:Y:S01]  /*8b40*/  DMUL R50, R74, R50 ;  /* 0x000000324a327228 */ /* 0x000fe20000000000 */
[----:B------:R-:W-:Y:S01]  /*8b50*/  IMAD.MOV.U32 R11, RZ, RZ, 0x41efffff ;  /* 0x41efffffff0b7424 */ /* 0x000fe200078e00ff */
[----:B------:R-:W-:Y:S01]  /*8b60*/  UMOV UR4, 0xe5e00000 ;  /* 0xe5e0000000047882 */ /* 0x000fe20000000000 */
[----:B------:R-:W-:Y:S01]  /*8b70*/  IMAD.MOV.U32 R12, RZ, RZ, 0x1 ;  /* 0x00000001ff0c7424 */ /* 0x000fe200078e00ff */
[----:B------:R-:W-:Y:S01]  /*8b80*/  UMOV UR5, 0x41efffff ;  /* 0x41efffff00057882 */ /* 0x000fe20000000000 */
[----:B------:R-:W-:Y:S01]  /*8b90*/  BSSY.RECONVERGENT B4, `(.L_x_144) ;  /* 0x000001e000047945 */ /* 0x000fe20003800200 */
[----:B------:R-:W1:Y:S04]  /*8ba0*/  FRND.F64.FLOOR R8, R8 ;  /* 0x0000000800087313 */ /* 0x000e680000305800 */
[----:B------:R-:W-:Y:S01]  /*8bb0*/  FSETP.GEU.AND P1, PT, |R51|, 6.5827683646048100446e-37, PT ;  /* 0x036000003300780b */ /* 0x000fe20003f2e200 */
[----:B0-----:R-:W-:-:S02]  /*8bc0*/  DFMA R52, R12, -R10, 1 ;  /* 0x3ff000000c34742b */ /* 0x001fc4000000080a */
[----:B-1----:R-:W-:-:S06]  /*8bd0*/  DFMA R46, R8, -R10, R46 ;  /* 0x8000000a082e722b */ /* 0x002fcc000000002e */
[----:B------:R-:W-:Y:S02]  /*8be0*/  DFMA R52, R52, R52, R52 ;  /* 0x000000343434722b */ /* 0x000fe40000000034 */
[----:B------:R-:W-:-:S06]  /*8bf0*/  DSETP.GEU.AND P0, PT, R46, RZ, PT ;  /* 0x000000ff2e00722a */ /* 0x000fcc0003f0e000 */
[----:B------:R-:W-:-:S08]  /*8c00*/  DFMA R52, R12, R52, R12 ;  /* 0x000000340c34722b */ /* 0x000fd0000000000c */
        /* <DEDUP_REMOVED lines=22> */
.L_x_145:
[----:B------:R-:W-:Y:S05]  /*8d70*/  BSYNC.RECONVERGENT B4 ;  /* 0x0000000000047941 */ /* 0x000fea0003800200 */
.L_x_144:
        /* <DEDUP_REMOVED lines=32> */
.L_x_147:
[----:B------:R-:W-:Y:S05]  /*8f80*/  BSYNC.RECONVERGENT B4 ;  /* 0x0000000000047941 */ /* 0x000fea0003800200 */
.L_x_146:
        /* <DEDUP_REMOVED lines=32> */
.L_x_149:
[----:B------:R-:W-:Y:S05]  /*9190*/  BSYNC.RECONVERGENT B4 ;  /* 0x0000000000047941 */ /* 0x000fea0003800200 */
.L_x_148:
        /* <DEDUP_REMOVED lines=36> */
.L_x_151:
[----:B------:R-:W-:Y:S05]  /*93e0*/  BSYNC.RECONVERGENT B4 ;  /* 0x0000000000047941 */ /* 0x000fea0003800200 */
.L_x_150:
[----:B------:R-:W3:Y:S04]  /*93f0*/  LDG.E R52, desc[UR6][R24.64+0x18] ;  /* 0x0000180618347981 */ /* 0x000ee8000c1e1900 */
[----:B------:R-:W4:Y:S04]  /*9400*/  LDG.E R48, desc[UR6][R24.64+0x1c] ;  /* 0x00001c0618307981 */ /* 0x000f28000c1e1900 */
[----:B------:R0:W5:Y:S01]  /*9410*/  LDG.E R2, desc[UR6][R24.64+0x20] ;  /* 0x0000200618027981 */ /* 0x000162000c1e1900 */
[----:B------:R-:W1:Y:S01]  /*9420*/  MUFU.RCP64H R11, 4.29496524800000000000e+09 ;  /* 0x41efffff000b7908 */ /* 0x000e620000001800 */
[----:B------:R-:W-:Y:S01]  /*9430*/  MOV R12, 0xe5e00000 ;  /* 0xe5e00000000c7802 */ /* 0x000fe20000000f00 */
[----:B------:R-:W-:Y:S01]  /*9440*/  IMAD.MOV.U32 R13, RZ, RZ, 0x41efffff ;  /* 0x41efffffff0d7424 */ /* 0x000fe200078e00ff */
[----:B------:R-:W-:Y:S01]  /*9450*/  UMOV UR4, 0xe5e00000 ;  /* 0xe5e0000000047882 */ /* 0x000fe20000000000 */
[----:B------:R-:W-:Y:S01]  /*9460*/  IMAD.MOV.U32 R10, RZ, RZ, 0x1 ;  /* 0x00000001ff0a7424 */ /* 0x000fe200078e00ff */
[----:B------:R-:W-:Y:S01]  /*9470*/  UMOV UR5, 0x41efffff ;  /* 0x41efffff00057882 */ /* 0x000fe20000000000 */
[----:B------:R-:W-:Y:S02]  /*9480*/  BSSY.RECONVERGENT B4, `(.L_x_152) ;  /* 0x0000026000047945 */ /* 0x000fe40003800200 */
[----:B0-----:R-:W0:Y:S02]  /*9490*/  FRND.F64.FLOOR R24, R8 ;  /* 0x0000000800187313 */ /* 0x001e240000305800 */
[----:B-1----:R-:W-:-:S02]  /*94a0*/  DFMA R46, R10, -R12, 1 ;  /* 0x3ff000000a2e742b */ /* 0x002fc4000000080c */
[----:B0-----:R-:W-:-:S06]  /*94b0*/  DFMA R24, R24, -R12, R4 ;  /* 0x8000000c1818722b */ /* 0x001fcc0000000004 */
[----:B------:R-:W-:Y:S02]  /*94c0*/  DFMA R46, R46, R46, R46 ;  /* 0x0000002e2e2e722b */ /* 0x000fe4000000002e */
[----:B------:R-:W-:-:S06]  /*94d0*/  DSETP.GEU.AND P0, PT, R24, RZ, PT ;  /* 0x000000ff1800722a */ /* 0x000fcc0003f0e000 */
        /* <DEDUP_REMOVED lines=18> */
[----:B------:R-:W-:Y:S02]  /*9600*/  DADD R12, R24, UR4 ;  /* 0x00000004180c7e29 */ /* 0x000fe40008000000 */
[----:B-1----:R-:W-:-:S04]  /*9610*/  DFMA R4, R46, -131072, R10 ;  /* 0xc10000002e04782b */ /* 0x002fc8000000000a */
[----:B------:R-:W-:-:S04]  /*9620*/  DFMA R8, R64, R60, R58 ;  /* 0x0000003c4008722b */ /* 0x000fc8000000003a */
[----:B------:R-:W-:Y:S02]  /*9630*/  FSEL R24, R12, R24, !P0 ;  /* 0x000000180c187208 */ /* 0x000fe40004000000 */
[----:B------:R-:W-:-:S04]  /*9640*/  FSEL R25, R13, R25, !P0 ;  /* 0x000000190d197208 */ /* 0x000fc80004000000 */
        /* <DEDUP_REMOVED lines=9> */
.L_x_153:
[----:B------:R-:W-:Y:S05]  /*96e0*/  BSYNC.RECONVERGENT B4 ;  /* 0x0000000000047941 */ /* 0x000fea0003800200 */
.L_x_152:
        /* <DEDUP_REMOVED lines=32> */
.L_x_155:
[----:B------:R-:W-:Y:S05]  /*98f0*/  BSYNC.RECONVERGENT B4 ;  /* 0x0000000000047941 */ /* 0x000fea0003800200 */
.L_x_154:
        /* <DEDUP_REMOVED lines=32> */
.L_x_157:
[----:B------:R-:W-:Y:S05]  /*9b00*/  BSYNC.RECONVERGENT B4 ;  /* 0x0000000000047941 */ /* 0x000fea0003800200 */
.L_x_156:
        /* <DEDUP_REMOVED lines=36> */
.L_x_159:
[----:B------:R-:W-:Y:S05]  /*9d50*/  BSYNC.RECONVERGENT B4 ;  /* 0x0000000000047941 */ /* 0x000fea0003800200 */
.L_x_158:
        /* <DEDUP_REMOVED lines=32> */
.L_x_161:
[----:B------:R-:W-:Y:S05]  /*9f60*/  BSYNC.RECONVERGENT B4 ;  /* 0x0000000000047941 */ /* 0x000fea0003800200 */
.L_x_160:
        /* <DEDUP_REMOVED lines=32> */
.L_x_163:
[----:B------:R-:W-:Y:S05]  /*a170*/  BSYNC.RECONVERGENT B4 ;  /* 0x0000000000047941 */ /* 0x000fea0003800200 */
.L_x_162:
        /* <DEDUP_REMOVED lines=37> */
.L_x_165:
[----:B------:R-:W-:Y:S05]  /*a3d0*/  BSYNC.RECONVERGENT B4 ;  /* 0x0000000000047941 */ /* 0x000fea0003800200 */
.L_x_164:
        /* <DEDUP_REMOVED lines=32> */
.L_x_167:
[----:B------:R-:W-:Y:S05]  /*a5e0*/  BSYNC.RECONVERGENT B4 ;  /* 0x0000000000047941 */ /* 0x000fea0003800200 */
.L_x_166:
        /* <DEDUP_REMOVED lines=32> */
.L_x_169:
[----:B------:R-:W-:Y:S05]  /*a7f0*/  BSYNC.RECONVERGENT B4 ;  /* 0x0000000000047941 */ /* 0x000fea0003800200 */
.L_x_168:
        /* <DEDUP_REMOVED lines=36> */
.L_x_171:
[----:B------:R-:W-:Y:S05]  /*aa40*/  BSYNC.RECONVERGENT B4 ;  /* 0x0000000000047941 */ /* 0x000fea0003800200 */
.L_x_170:
        /* <DEDUP_REMOVED lines=32> */
.L_x_173:
[----:B------:R-:W-:Y:S05]  /*ac50*/  BSYNC.RECONVERGENT B4 ;  /* 0x0000000000047941 */ /* 0x000fea0003800200 */
.L_x_172:
        /* <DEDUP_REMOVED lines=32> */
.L_x_175:
[----:B------:R-:W-:Y:S05]  /*ae60*/  BSYNC.RECONVERGENT B4 ;  /* 0x0000000000047941 */ /* 0x000fea0003800200 */
.L_x_174:
        /* <DEDUP_REMOVED lines=32> */
.L_x_177:
[----:B------:R-:W-:Y:S05]  /*b070*/  BSYNC.RECONVERGENT B4 ;  /* 0x0000000000047941 */ /* 0x000fea0003800200 */
.L_x_176:
        /* <DEDUP_REMOVED lines=36> */
.L_x_179:
[----:B------:R-:W-:Y:S05]  /*b2c0*/  BSYNC.RECONVERGENT B4 ;  /* 0x0000000000047941 */ /* 0x000fea0003800200 */
.L_x_178:
        /* <DEDUP_REMOVED lines=32> */
.L_x_181:
[----:B------:R-:W-:Y:S05]  /*b4d0*/  BSYNC.RECONVERGENT B4 ;  /* 0x0000000000047941 */ /* 0x000fea0003800200 */
.L_x_180:
        /* <DEDUP_REMOVED lines=32> */
.L_x_183:
[----:B------:R-:W-:Y:S05]  /*b6e0*/  BSYNC.RECONVERGENT B4 ;  /* 0x0000000000047941 */ /* 0x000fea0003800200 */
.L_x_182:
        /* <DEDUP_REMOVED lines=37> */
.L_x_185:
[----:B------:R-:W-:Y:S05]  /*b940*/  BSYNC.RECONVERGENT B4 ;  /* 0x0000000000047941 */ /* 0x000fea0003800200 */
.L_x_184:
        /* <DEDUP_REMOVED lines=32> */
.L_x_187:
[----:B------:R-:W-:Y:S05]  /*bb50*/  BSYNC.RECONVERGENT B4 ;  /* 0x0000000000047941 */ /* 0x000fea0003800200 */
.L_x_186:
        /* <DEDUP_REMOVED lines=32> */
.L_x_189:
[----:B------:R-:W-:Y:S05]  /*bd60*/  BSYNC.RECONVERGENT B4 ;  /* 0x0000000000047941 */ /* 0x000fea0003800200 */
.L_x_188:
        /* <DEDUP_REMOVED lines=36> */
.L_x_191:
[----:B------:R-:W-:Y:S05]  /*bfb0*/  BSYNC.RECONVERGENT B4 ;  /* 0x0000000000047941 */ /* 0x000fea0003800200 */
.L_x_190:
        /* <DEDUP_REMOVED lines=32> */
.L_x_193:
[----:B------:R-:W-:Y:S05]  /*c1c0*/  BSYNC.RECONVERGENT B4 ;  /* 0x0000000000047941 */ /* 0x000fea0003800200 */
.L_x_192:
        /* <DEDUP_REMOVED lines=32> */
.L_x_195:
[----:B------:R-:W-:Y:S05]  /*c3d0*/  BSYNC.RECONVERGENT B4 ;  /* 0x0000000000047941 */ /* 0x000fea0003800200 */
.L_x_194:
        /* <DEDUP_REMOVED lines=32> */
.L_x_197:
[----:B------:R-:W-:Y:S05]  /*c5e0*/  BSYNC.RECONVERGENT B4 ;  /* 0x0000000000047941 */ /* 0x000fea0003800200 */
.L_x_196:
        /* <DEDUP_REMOVED lines=36> */
.L_x_199:
[----:B------:R-:W-:Y:S05]  /*c830*/  BSYNC.RECONVERGENT B4 ;  /* 0x0000000000047941 */ /* 0x000fea0003800200 */
.L_x_198:
        /* <DEDUP_REMOVED lines=32> */
.L_x_201:
[----:B------:R-:W-:Y:S05]  /*ca40*/  BSYNC.RECONVERGENT B4 ;  /* 0x0000000000047941 */ /* 0x000fea0003800200 */
.L_x_200:
        /* <DEDUP_REMOVED lines=32> */
.L_x_203:
[----:B------:R-:W-:Y:S05]  /*cc50*/  BSYNC.RECONVERGENT B4 ;  /* 0x0000000000047941 */ /* 0x000fea0003800200 */
.L_x_202:
        /* <DEDUP_REMOVED lines=37> */
.L_x_205:
[----:B------:R-:W-:Y:S05]  /*ceb0*/  BSYNC.RECONVERGENT B4 ;  /* 0x0000000000047941 */ /* 0x000fea0003800200 */
.L_x_204:
        /* <DEDUP_REMOVED lines=32> */
.L_x_207:
[----:B------:R-:W-:Y:S05]  /*d0c0*/  BSYNC.RECONVERGENT B4 ;  /* 0x0000000000047941 */ /* 0x000fea0003800200 */
.L_x_206:
        /* <DEDUP_REMOVED lines=32> */
.L_x_209:
[----:B------:R-:W-:Y:S05]  /*d2d0*/  BSYNC.RECONVERGENT B4 ;  /* 0x0000000000047941 */ /* 0x000fea0003800200 */
.L_x_208:
        /* <DEDUP_REMOVED lines=36> */
.L_x_211:
[----:B------:R-:W-:Y:S05]  /*d520*/  BSYNC.RECONVERGENT B4 ;  /* 0x0000000000047941 */ /* 0x000fea0003800200 */
.L_x_210:
[----:B------:R-:W0:Y:S01]  /*d530*/  FRND.F64.FLOOR R8, R8 ;  /* 0x0000000800087313 */ /* 0x000e220000305800 */
[----:B------:R-:W-:Y:S01]  /*d540*/  UMOV UR4, 0xe5e00000 ;  /* 0xe5e0000000047882 */ /* 0x000fe20000000000 */
[----:B------:R-:W-:-:S06]  /*d550*/  UMOV UR5, 0x41efffff ;  /* 0x41efffff00057882 */ /* 0x000fcc0000000000 */
[----:B------:R1:W3:Y:S01]  /*d560*/  F2I.U32.F64.TRUNC R2, R34 ;  /* 0x0000002200027311 */ /* 0x0002e2000030d000 */
[----:B0-----:R-:W-:-:S07]  /*d570*/  DFMA R10, R8, -UR4, R4 ;  /* 0x80000004080a7c2b */ /* 0x001fce0008000004 */
[----:B------:R1:W0:Y:S01]  /*d580*/  F2I.U32.F64.TRUNC R17, R40 ;  /* 0x0000002800117311 */ /* 0x000222000030d000 */
[----:B------:R-:W-:-:S07]  /*d590*/  DADD R12, R10, UR4 ;  /* 0x000000040a0c7e29 */ /* 0x000fce0008000000 */
[----:B------:R1:W4:Y:S01]  /*d5a0*/  F2I.U32.F64.TRUNC R16, R42 ;  /* 0x0000002a00107311 */ /* 0x000322000030d000 */
[----:B------:R-:W-:-:S07]  /*d5b0*/  DSETP.GEU.AND P0, PT, R10, RZ, PT ;  /* 0x000000ff0a00722a */ /* 0x000fce0003f0e000 */
[----:B------:R1:W0:Y:S01]  /*d5c0*/  F2I.U32.F64.TRUNC R15, R38 ;  /* 0x00000026000f7311 */ /* 0x000222000030d000 */
[----:B------:R-:W-:Y:S02]  /*d5d0*/  FSEL R8, R12, R10, !P0 ;  /* 0x0000000a0c087208 */ /* 0x000fe40004000000 */
[----:B------:R-:W-:-:S05]  /*d5e0*/  FSEL R9, R13, R11, !P0 ;  /* 0x0000000b0d097208 */ /* 0x000fca0004000000 */
[----:B------:R1:W0:Y:S08]  /*d5f0*/  F2I.U32.F64.TRUNC R14, R44 ;  /* 0x0000002c000e7311 */ /* 0x000230000030d000 */
[----:B------:R1:W0:Y:S08]  /*d600*/  F2I.U32.F64.TRUNC R7, R24 ;  /* 0x0000001800077311 */ /* 0x000230000030d000 */
[----:B------:R1:W0:Y:S08]  /*d610*/  F2I.U32.F64.TRUNC R6, R22 ;  /* 0x0000001600067311 */ /* 0x000230000030d000 */
[----:B------:R1:W0:Y:S08]  /*d620*/  F2I.U32.F64.TRUNC R4, R28 ;  /* 0x0000001c00047311 */ /* 0x000230000030d000 */
[----:B---34-:R1:W0:Y:S02]  /*d630*/  F2I.U32.F64.TRUNC R5, R8 ;  /* 0x0000000800057311 */ /* 0x018224000030d000 */
.L_x_31:
[----:B------:R-:W-:Y:S05]  /*d640*/  BSYNC.RECONVERGENT B1 ;  /* 0x0000000000017941 */ /* 0x000fea0003800200 */
.L_x_30:
[C---:B------:R-:W-:Y:S02]  /*d650*/  ISETP.GT.U32.AND P0, PT, R19.reuse, 0x1, PT ;  /* 0x000000011300780c */ /* 0x040fe40003f04070 */
[--C-:B------:R-:W-:Y:S02]  /*d660*/  SHF.R.U64 R19, R19, 0x1, R20.reuse ;  /* 0x0000000113137819 */ /* 0x100fe40000001214 */
[----:B------:R-:W-:Y:S02]  /*d670*/  ISETP.GT.U32.AND.EX P0, PT, R20, RZ, PT, P0 ;  /* 0x000000ff1400720c */ /* 0x000fe40003f04100 */
[----:B------:R-:W-:Y:S02]  /*d680*/  SHF.R.U32.HI R20, RZ, 0x1, R20 ;  /* 0x00000001ff147819 */ /* 0x000fe40000011614 */
[----:B------:R-:W-:-:S09]  /*d690*/  IADD3 R18, PT, PT, R18, 0x1, RZ ;  /* 0x0000000112127810 */ /* 0x000fd20007ffe0ff */
[----:B------:R-:W-:Y:S05]  /*d6a0*/  @P0 BRA `(.L_x_212) ;  /* 0xffffff3800880947 */ /* 0x000fea000383ffff */
[----:B------:R-:W-:Y:S05]  /*d6b0*/  BSYNC.RECONVERGENT B2 ;  /* 0x0000000000027941 */ /* 0x000fea0003800200 */
.L_x_29:
[----:B------:R3:W4:Y:S08]  /*d6c0*/  I2F.F64.U32 R10, R2 ;  /* 0x00000002000a7312 */ /* 0x0007300000201800 */
[----:B0-----:R3:W0:Y:S08]  /*d6d0*/  I2F.F64.U32 R18, R17 ;  /* 0x0000001100127312 */ /* 0x0016300000201800 */
[----:B------:R3:W0:Y:S08]  /*d6e0*/  I2F.F64.U32 R20, R16 ;  /* 0x0000001000147312 */ /* 0x0006300000201800 */
[----:B-1----:R3:W1:Y:S08]  /*d6f0*/  I2F.F64.U32 R22, R15 ;  /* 0x0000000f00167312 */ /* 0x0026700000201800 */
[----:B------:R3:W0:Y:S08]  /*d700*/  I2F.F64.U32 R24, R14 ;  /* 0x0000000e00187312 */ /* 0x0006300000201800 */
[----:B------:R3:W0:Y:S08]  /*d710*/  I2F.F64.U32 R28, R7 ;  /* 0x00000007001c7312 */ /* 0x0006300000201800 */
[----:B------:R3:W0:Y:S08]  /*d720*/  I2F.F64.U32 R30, R6 ;  /* 0x00000006001e7312 */ /* 0x0006300000201800 */
[----:B------:R3:W0:Y:S08]  /*d730*/  I2F.F64.U32 R32, R4 ;  /* 0x0000000400207312 */ /* 0x0006300000201800 */
[----:B-1--4-:R3:W0:Y:S02]  /*d740*/  I2F.F64.U32 R34, R5 ;  /* 0x0000000500227312 */ /* 0x0126240000201800 */
.L_x_28:
[----:B------:R-:W-:Y:S05]  /*d750*/  BSYNC.RECONVERGENT B3 ;  /* 0x0000000000037941 */ /* 0x000fea0003800200 */
.L_x_27:
[----:B01-3--:R-:W0:Y:S01]  /*d760*/  MUFU.RCP64H R7, 4.29496524800000000000e+09 ;  /* 0x41efffff00077908 */ /* 0x00be220000001800 */
[----:B------:R-:W-:Y:S01]  /*d770*/  IMAD.MOV.U32 R12, RZ, RZ, -0x1a200000 ;  /* 0xe5e00000ff0c7424 */ /* 0x000fe200078e00ff */
[----:B------:R-:W-:Y:S01]  /*d780*/  BSSY.RECONVERGENT B1, `(.L_x_213) ;  /* 0x000001a000017945 */ /* 0x000fe20003800200 */
[----:B------:R-:W-:Y:S01]  /*d790*/  IMAD.MOV.U32 R13, RZ, RZ, 0x41efffff ;  /* 0x41efffffff0d7424 */ /* 0x000fe200078e00ff */
[----:B------:R-:W-:Y:S01]  /*d7a0*/  ISETP.NE.AND P1, PT, R3, RZ, PT ;  /* 0x000000ff0300720c */ /* 0x000fe20003f25270 */
[----:B------:R-:W-:-:S06]  /*d7b0*/  IMAD.MOV.U32 R6, RZ, RZ, 0x1 ;  /* 0x00000001ff067424 */ /* 0x000fcc00078e00ff */
[----:B0-----:R-:W-:-:S08]  /*d7c0*/  DFMA R4, R6, -R12, 1 ;  /* 0x3ff000000604742b */ /* 0x001fd0000000080c */
[----:B------:R-:W-:Y:S02]  /*d7d0*/  DFMA R8, R4, R4, R4 ;  /* 0x000000040408722b */ /* 0x000fe40000000004 */
[----:B------:R-:W-:-:S06]  /*d7e0*/  DMUL R4, R10, 7.62939453125e-06 ;  /* 0x3ee000000a047828 */ /* 0x000fcc0000000000 */
[----:B------:R-:W-:-:S04]  /*d7f0*/  DFMA R8, R6, R8, R6 ;  /* 0x000000080608722b */ /* 0x000fc80000000006 */
[----:B------:R-:W0:Y:S04]  /*d800*/  FRND.F64.FLOOR R4, R4 ;  /* 0x0000000400047313 */ /* 0x000e280000305800 */
[----:B------:R-:W-:-:S08]  /*d810*/  DFMA R14, R8, -R12, 1 ;  /* 0x3ff00000080e742b */ /* 0x000fd0000000080c */
[----:B------:R-:W-:Y:S02]  /*d820*/  DFMA R14, R8, R14, R8 ;  /* 0x0000000e080e722b */ /* 0x000fe40000000008 */
[C---:B0-----:R-:W-:Y:S02]  /*d830*/  DMUL R6, R4.reuse, R26 ;  /* 0x0000001a04067228 */ /* 0x041fe40000000000 */
        /* <DEDUP_REMOVED lines=14> */
.L_x_214:
[----:B------:R-:W-:Y:S05]  /*d920*/  BSYNC.RECONVERGENT B1 ;  /* 0x0000000000017941 */ /* 0x000fea0003800200 */
.L_x_213:
        /* <DEDUP_REMOVED lines=32> */
.L_x_216:
[----:B------:R-:W-:Y:S05]  /*db30*/  BSYNC.RECONVERGENT B1 ;  /* 0x0000000000017941 */ /* 0x000fea0003800200 */
.L_x_215:
        /* <DEDUP_REMOVED lines=32> */
.L_x_218:
[----:B------:R-:W-:Y:S05]  /*dd40*/  BSYNC.RECONVERGENT B1 ;  /* 0x0000000000017941 */ /* 0x000fea0003800200 */
.L_x_217:
[----:B------:R-:W0:Y:S01]  /*dd50*/  MUFU.RCP64H R5, 4.29496524800000000000e+09 ;  /* 0x41efffff00057908 */ /* 0x000e220000001800 */
[----:B------:R-:W-:Y:S01]  /*dd60*/  IMAD.MOV.U32 R16, RZ, RZ, -0x1a200000 ;  /* 0xe5e00000ff107424 */ /* 0x000fe200078e00ff */
[----:B------:R-:W-:Y:S01]  /*dd70*/  MOV R4, 0x1 ;  /* 0x0000000100047802 */ /* 0x000fe20000000f00 */
[----:B------:R-:W-:Y:S01]  /*dd80*/  IMAD.MOV.U32 R17, RZ, RZ, 0x41efffff ;  /* 0x41efffffff117424 */ /* 0x000fe200078e00ff */
[----:B------:R-:W-:Y:S01]  /*dd90*/  DMUL R12, R18, 7.62939453125e-06 ;  /* 0x3ee00000120c7828 */ /* 0x000fe20000000000 */
[----:B------:R-:W-:Y:S01]  /*dda0*/  UMOV UR4, 0xe5e00000 ;  /* 0xe5e0000000047882 */ /* 0x000fe20000000000 */
[----:B------:R-:W-:Y:S01]  /*ddb0*/  UMOV UR5, 0x41efffff ;  /* 0x41efffff00057882 */ /* 0x000fe20000000000 */
[----:B------:R-:W-:Y:S01]  /*ddc0*/  BSSY.RECONVERGENT B1, `(.L_x_219) ;  /* 0x0000020000017945 */ /* 0x000fe20003800200 */
[----:B------:R-:W1:Y:S08]  /*ddd0*/  FRND.F64.FLOOR R8, R8 ;  /* 0x0000000800087313 */ /* 0x000e700000305800 */
[----:B------:R-:W3:Y:S01]  /*dde0*/  FRND.F64.FLOOR R12, R12 ;  /* 0x0000000c000c7313 */ /* 0x000ee20000305800 */
[----:B0-----:R-:W-:-:S02]  /*ddf0*/  DFMA R10, R4, -R16, 1 ;  /* 0x3ff00000040a742b */ /* 0x001fc40000000810 */
[----:B-1----:R-:W-:-:S06]  /*de00*/  DFMA R6, R8, -R16, R6 ;  /* 0x800000100806722b */ /* 0x002fcc0000000006 */
[----:B------:R-:W-:Y:S02]  /*de10*/  DFMA R10, R10, R10, R10 ;  /* 0x0000000a0a0a722b */ /* 0x000fe4000000000a */
[----:B------:R-:W-:-:S06]  /*de20*/  DSETP.GEU.AND P0, PT, R6, RZ, PT ;  /* 0x000000ff0600722a */ /* 0x000fcc0003f0e000 */
[----:B------:R-:W-:Y:S02]  /*de30*/  DFMA R10, R4, R10, R4 ;  /* 0x0000000a040a722b */ /* 0x000fe40000000004 */
[----:B---3--:R-:W-:-:S06]  /*de40*/  DMUL R4, R12, UR10 ;  /* 0x0000000a0c047c28 */ /* 0x008fcc0008000000 */
[----:B------:R-:W-:-:S04]  /*de50*/  DFMA R14, R10, -R16, 1 ;  /* 0x3ff000000a0e742b */ /* 0x000fc80000000810 */
[----:B------:R-:W-:-:S04]  /*de60*/  FSETP.GEU.AND P3, PT, |R5|, 6.5827683646048100446e-37, PT ;  /* 0x036000000500780b */ /* 0x000fc80003f6e200 */
[----:B------:R-:W-:Y:S02]  /*de70*/  DFMA R36, R10, R14, R10 ;  /* 0x0000000e0a24722b */ /* 0x000fe4000000000a */
[----:B------:R-:W-:-:S06]  /*de80*/  DADD R10, R6, UR4 ;  /* 0x00000004060a7e29 */ /* 0x000fcc0008000000 */
[----:B------:R-:W-:-:S08]  /*de90*/  DMUL R14, R36, R4 ;  /* 0x00000004240e7228 */ /* 0x000fd00000000000 */
[----:B------:R-:W-:-:S08]  /*dea0*/  DFMA R16, R14, -R16, R4 ;  /* 0x800000100e10722b */ /* 0x000fd00000000004 */
[----:B------:R-:W-:Y:S01]  /*deb0*/  DFMA R8, R36, R16, R14 ;  /* 0x000000102408722b */ /* 0x000fe2000000000e */
[----:B------:R-:W-:Y:S02]  /*dec0*/  FSEL R14, R10, R6, !P0 ;  /* 0x000000060a0e7208 */ /* 0x000fe40004000000 */
[----:B------:R-:W-:Y:S01]  /*ded0*/  FSEL R15, R11, R7, !P0 ;  /* 0x000000070b0f7208 */ /* 0x000fe20004000000 */
[----:B------:R-:W-:-:S06]  /*dee0*/  DFMA R6, R12, -131072, R18 ;  /* 0xc10000000c06782b */ /* 0x000fcc0000000012 */
        /* <DEDUP_REMOVED lines=13> */
.L_x_220:
[----:B------:R-:W-:Y:S05]  /*dfc0*/  BSYNC.RECONVERGENT B1 ;  /* 0x0000000000017941 */ /* 0x000fea0003800200 */
.L_x_219:
[----:B------:R-:W0:Y:S01]  /*dfd0*/  MUFU.RCP64H R11, 4.29496524800000000000e+09 ;  /* 0x41efffff000b7908 */ /* 0x000e220000001800 */
[----:B------:R-:W-:Y:S01]  /*dfe0*/  IMAD.MOV.U32 R18, RZ, RZ, -0x1a200000 ;  /* 0xe5e00000ff127424 */ /* 0x000fe200078e00ff */
[----:B------:R-:W-:Y:S01]  /*dff0*/  MOV R19, 0x41efffff ;  /* 0x41efffff00137802 */ /* 0x000fe20000000f00 */
[----:B------:R-:W-:Y:S01]  /*e000*/  IMAD.MOV.U32 R10, RZ, RZ, 0x1 ;  /* 0x00000001ff0a7424 */ /* 0x000fe200078e00ff */
[----:B------:R-:W-:Y:S01]  /*e010*/  DMUL R6, R6, UR10 ;  /* 0x0000000a06067c28 */ /* 0x000fe20008000000 */
        /* <DEDUP_REMOVED lines=27> */
.L_x_222:
[----:B------:R-:W-:Y:S05]  /*e1d0*/  BSYNC.RECONVERGENT B1 ;  /* 0x0000000000017941 */ /* 0x000fea0003800200 */
.L_x_221:
        /* <DEDUP_REMOVED lines=32> */
.L_x_224:
[----:B------:R-:W-:Y:S05]  /*e3e0*/  BSYNC.RECONVERGENT B1 ;  /* 0x0000000000017941 */ /* 0x000fea0003800200 */
.L_x_223:
[----:B------:R-:W0:Y:S01]  /*e3f0*/  MUFU.RCP64H R5, 4.29496524800000000000e+09 ;  /* 0x41efffff00057908 */ /* 0x000e220000001800 */
[----:B------:R-:W-:Y:S01]  /*e400*/  IMAD.MOV.U32 R18, RZ, RZ, -0x1a200000 ;  /* 0xe5e00000ff127424 */ /* 0x000fe200078e00ff */
[----:B------:R-:W-:Y:S01]  /*e410*/  DMUL R12, R20, 7.62939453125e-06 ;  /* 0x3ee00000140c7828 */ /* 0x000fe20000000000 */
[----:B------:R-:W-:Y:S01]  /*e420*/  IMAD.MOV.U32 R19, RZ, RZ, 0x41efffff ;  /* 0x41efffffff137424 */ /* 0x000fe200078e00ff */
[----:B------:R-:W-:Y:S01]  /*e430*/  UMOV UR4, 0xe5e00000 ;  /* 0xe5e0000000047882 */ /* 0x000fe20000000000 */
[----:B------:R-:W-:Y:S01]  /*e440*/  IMAD.MOV.U32 R4, RZ, RZ, 0x1 ;  /* 0x00000001ff047424 */ /* 0x000fe200078e00ff */
        /* <DEDUP_REMOVED lines=9> */
[C---:B---3--:R-:W-:Y:S02]  /*e4e0*/  DMUL R4, R12.reuse, R26 ;  /* 0x0000001a0c047228 */ /* 0x048fe40000000000 */
[----:B------:R-:W-:-:S04]  /*e4f0*/  DFMA R20, R12, -131072, R20 ;  /* 0xc10000000c14782b */ /* 0x000fc80000000014 */
        /* <DEDUP_REMOVED lines=23> */
.L_x_226:
[----:B------:R-:W-:Y:S05]  /*e670*/  BSYNC.RECONVERGENT B1 ;  /* 0x0000000000017941 */ /* 0x000fea0003800200 */
.L_x_225:
        /* <DEDUP_REMOVED lines=32> */
.L_x_228:
[----:B------:R-:W-:Y:S05]  /*e880*/  BSYNC.RECONVERGENT B1 ;  /* 0x0000000000017941 */ /* 0x000fea0003800200 */
.L_x_227:
        /* <DEDUP_REMOVED lines=32> */
.L_x_230:
[----:B------:R-:W-:Y:S05]  /*ea90*/  BSYNC.RECONVERGENT B1 ;  /* 0x0000000000017941 */ /* 0x000fea0003800200 */
.L_x_229:
[----:B------:R-:W0:Y:S01]  /*eaa0*/  FRND.F64.FLOOR R8, R8 ;  /* 0x0000000800087313 */ /* 0x000e220000305800 */
[----:B------:R-:W-:Y:S02]  /*eab0*/  IMAD.MOV.U32 R10, RZ, RZ, -0x1a200000 ;  /* 0xe5e00000ff0a7424 */ /* 0x000fe400078e00ff */
[----:B------:R-:W-:Y:S02]  /*eac0*/  HFMA2 R12, -RZ, RZ, 0, 5.9604644775390625e-08 ;  /* 0x00000001ff0c7431 */ /* 0x000fe400000001ff */
[----:B------:R-:W-:Y:S01]  /*ead0*/  IMAD.MOV.U32 R11, RZ, RZ, 0x41efffff ;  /* 0x41efffffff0b7424 */ /* 0x000fe200078e00ff */
[----:B------:R-:W-:Y:S01]  /*eae0*/  UMOV UR4, 0xe5e00000 ;  /* 0xe5e0000000047882 */ /* 0x000fe20000000000 */
[----:B------:R-:W-:Y:S01]  /*eaf0*/  UMOV UR5, 0x41efffff ;  /* 0x41efffff00057882 */ /* 0x000fe20000000000 */
[----:B------:R-:W-:Y:S01]  /*eb00*/  BSSY.RECONVERGENT B1, `(.L_x_231) ;  /* 0x000001e000017945 */ /* 0x000fe20003800200 */
[----:B------:R-:W1:Y:S02]  /*eb10*/  MUFU.RCP64H R13, 4.29496524800000000000e+09 ;  /* 0x41efffff000d7908 */ /* 0x000e640000001800 */
        /* <DEDUP_REMOVED lines=28> */
.L_x_232:
[----:B------:R-:W-:Y:S05]  /*ece0*/  BSYNC.RECONVERGENT B1 ;  /* 0x0000000000017941 */ /* 0x000fea0003800200 */
.L_x_231:
[----:B------:R-:W0:Y:S01]  /*ecf0*/  MUFU.RCP64H R5, 4.29496524800000000000e+09 ;  /* 0x41efffff00057908 */ /* 0x000e220000001800 */
[----:B------:R-:W-:Y:S01]  /*ed00*/  IMAD.MOV.U32 R20, RZ, RZ, -0x1a200000 ;  /* 0xe5e00000ff147424 */ /* 0x000fe200078e00ff */
[----:B------:R-:W-:Y:S01]  /*ed10*/  MOV R21, 0x41efffff ;  /* 0x41efffff00157802 */ /* 0x000fe20000000f00 */
[----:B------:R-:W-:Y:S01]  /*ed20*/  IMAD.MOV.U32 R4, RZ, RZ, 0x1 ;  /* 0x00000001ff047424 */ /* 0x000fe200078e00ff */
[----:B------:R-:W-:Y:S01]  /*ed30*/  DMUL R10, R22, 7.62939453125e-06 ;  /* 0x3ee00000160a7828 */ /* 0x000fe20000000000 */
[----:B------:R-:W-:Y:S01]  /*ed40*/  UMOV UR4, 0xe5e00000 ;  /* 0xe5e0000000047882 */ /* 0x000fe20000000000 */
[----:B------:R-:W-:Y:S01]  /*ed50*/  UMOV UR5, 0x41efffff ;  /* 0x41efffff00057882 */ /* 0x000fe20000000000 */
[----:B------:R-:W-:Y:S03]  /*ed60*/  BSSY.RECONVERGENT B1, `(.L_x_233) ;  /* 0x000001c000017945 */ /* 0x000fe60003800200 */
[----:B------:R-:W1:Y:S01]  /*ed70*/  FRND.F64.FLOOR R12, R10 ;  /* 0x0000000a000c7313 */ /* 0x000e620000305800 */
        /* <DEDUP_REMOVED lines=10> */
[----:B0-----:R-:W-:Y:S02]  /*ee20*/  DFMA R14, R6, -R20, R14 ;  /* 0x80000014060e722b */ /* 0x001fe4000000000e */
[----:B------:R-:W-:-:S04]  /*ee30*/  DFMA R6, R12, -131072, R22 ;  /* 0xc10000000c06782b */ /* 0x000fc80000000016 */
        /* <DEDUP_REMOVED lines=14> */
.L_x_234:
[----:B------:R-:W-:Y:S05]  /*ef20*/  BSYNC.RECONVERGENT B1 ;  /* 0x0000000000017941 */ /* 0x000fea0003800200 */
.L_x_233:
        /* <DEDUP_REMOVED lines=32> */
.L_x_236:
[----:B------:R-:W-:Y:S05]  /*f130*/  BSYNC.RECONVERGENT B1 ;  /* 0x0000000000017941 */ /* 0x000fea0003800200 */
.L_x_235:
        /* <DEDUP_REMOVED lines=32> */
.L_x_238:
[----:B------:R-:W-:Y:S05]  /*f340*/  BSYNC.RECONVERGENT B1 ;  /* 0x0000000000017941 */ /* 0x000fea0003800200 */
.L_x_237:
        /* <DEDUP_REMOVED lines=34> */
[----:B------:R-:W-:Y:S01]  /*f570*/  MOV R9, R5 ;  /* 0x0000000500097202 */ /* 0x000fe20000000f00 */
[----:B------:R-:W-:Y:S01]  /*f580*/  IMAD.MOV.U32 R60, RZ, RZ, -0x1a200000 ;  /* 0xe5e00000ff3c7424 */ /* 0x000fe200078e00ff */
[----:B------:R-:W-:Y:S01]  /*f590*/  MOV R2, 0xf5c0 ;  /* 0x0000f5c000027802 */ /* 0x000fe20000000f00 */
[----:B------:R-:W-:-:S07]  /*f5a0*/  IMAD.MOV.U32 R61, RZ, RZ, 0x41efffff ;  /* 0x41efffffff3d7424 */ /* 0x000fce00078e00ff */
[----:B--2---:R-:W-:Y:S05]  /*f5b0*/  CALL.REL.NOINC `($__internal_1_$__cuda_sm20_div_rn_f64_full) ;  /* 0x0000015400c07944 */ /* 0x004fea0003c00000 */
.L_x_240:
[----:B------:R-:W-:Y:S05]  /*f5c0*/  BSYNC.RECONVERGENT B1 ;  /* 0x0000000000017941 */ /* 0x000fea0003800200 */
.L_x_239:
[----:B------:R-:W0:Y:S01]  /*f5d0*/  MUFU.RCP64H R11, 4.29496524800000000000e+09 ;  /* 0x41efffff000b7908 */ /* 0x000e220000001800 */
[----:B------:R-:W-:Y:S01]  /*f5e0*/  IMAD.MOV.U32 R20, RZ, RZ, -0x1a200000 ;  /* 0xe5e00000ff147424 */ /* 0x000fe200078e00ff */
[----:B------:R-:W-:Y:S01]  /*f5f0*/  DMUL R6, R6, UR10 ;  /* 0x0000000a06067c28 */ /* 0x000fe20008000000 */
        /* <DEDUP_REMOVED lines=29> */
.L_x_242:
[----:B------:R-:W-:Y:S05]  /*f7d0*/  BSYNC.RECONVERGENT B1 ;  /* 0x0000000000017941 */ /* 0x000fea0003800200 */
.L_x_241:
        /* <DEDUP_REMOVED lines=32> */
.L_x_244:
[----:B------:R-:W-:Y:S05]  /*f9e0*/  BSYNC.RECONVERGENT B1 ;  /* 0x0000000000017941 */ /* 0x000fea0003800200 */
.L_x_243:
        /* <DEDUP_REMOVED lines=40> */
.L_x_246:
[----:B------:R-:W-:Y:S05]  /*fc70*/  BSYNC.RECONVERGENT B1 ;  /* 0x0000000000017941 */ /* 0x000fea0003800200 */
.L_x_245:
        /* <DEDUP_REMOVED lines=32> */
.L_x_248:
[----:B------:R-:W-:Y:S05]  /*fe80*/  BSYNC.RECONVERGENT B1 ;  /* 0x0000000000017941 */ /* 0x000fea0003800200 */
.L_x_247:
        /* <DEDUP_REMOVED lines=32> */
.L_x_250:
[----:B------:R-:W-:Y:S05]  /*10090*/  BSYNC.RECONVERGENT B1 ;  /* 0x0000000000017941 */ /* 0x000fea0003800200 */
.L_x_249:
        /* <DEDUP_REMOVED lines=36> */
.L_x_252:
[----:B------:R-:W-:Y:S05]  /*102e0*/  BSYNC.RECONVERGENT B1 ;  /* 0x0000000000017941 */ /* 0x000fea0003800200 */
.L_x_251:
        /* <DEDUP_REMOVED lines=8> */
[----:B------:R-:W1:Y:S03]  /*10370*/  FRND.F64.FLOOR R12, R10 ;  /* 0x0000000a000c7313 */ /* 0x000e660000305800 */
        /* <DEDUP_REMOVED lines=26> */
.L_x_254:
[----:B------:R-:W-:Y:S05]  /*10520*/  BSYNC.RECONVERGENT B1 ;  /* 0x0000000000017941 */ /* 0x000fea0003800200 */
.L_x_253:
        /* <DEDUP_REMOVED lines=32> */
.L_x_256:
[----:B------:R-:W-:Y:S05]  /*10730*/  BSYNC.RECONVERGENT B1 ;  /* 0x0000000000017941 */ /* 0x000fea0003800200 */
.L_x_255:
        /* <DEDUP_REMOVED lines=32> */
.L_x_258:
[----:B------:R-:W-:Y:S05]  /*10940*/  BSYNC.RECONVERGENT B1 ;  /* 0x0000000000017941 */ /* 0x000fea0003800200 */
.L_x_257:
[----:B------:R-:W0:Y:S01]  /*10950*/  MUFU.RCP64H R5, 4.29496524800000000000e+09 ;  /* 0x41efffff00057908 */ /* 0x000e220000001800 */
[----:B------:R-:W-:Y:S01]  /*10960*/  MOV R20, 0xe5e00000 ;  /* 0xe5e0000000147802 */ /* 0x000fe20000000f00 */
[----:B------:R-:W-:Y:S01]  /*10970*/  IMAD.MOV.U32 R21, RZ, RZ, 0x41efffff ;  /* 0x41efffffff157424 */ /* 0x000fe200078e00ff */
[----:B------:R-:W-:Y:S01]  /*10980*/  DMUL R12, R32, 7.62939453125e-06 ;  /* 0x3ee00000200c7828 */ /* 0x000fe20000000000 */
[----:B------:R-:W-:Y:S01]  /*10990*/  IMAD.MOV.U32 R4, RZ, RZ, 0x1 ;  /* 0x00000001ff047424 */ /* 0x000fe200078e00ff */
        /* <DEDUP_REMOVED lines=32> */
[----:B------:R-:W-:-:S07]  /*10ba0*/  IMAD.MOV.U32 R60, RZ, RZ, -0x1a200000 ;  /* 0xe5e00000ff3c7424 */ /* 0x000fce00078e00ff */
[----:B--2---:R-:W-:Y:S05]  /*10bb0*/  CALL.REL.NOINC `($__internal_1_$__cuda_sm20_div_rn_f64_full) ;  /* 0x0000014000407944 */ /* 0x004fea0003c00000 */
.L_x_260:
[----:B------:R-:W-:Y:S05]  /*10bc0*/  BSYNC.RECONVERGENT B1 ;  /* 0x0000000000017941 */ /* 0x000fea0003800200 */
.L_x_259:
        /* <DEDUP_REMOVED lines=32> */
.L_x_262:
[----:B------:R-:W-:Y:S05]  /*10dd0*/  BSYNC.RECONVERGENT B1 ;  /* 0x0000000000017941 */ /* 0x000fea0003800200 */
.L_x_261:
        /* <DEDUP_REMOVED lines=32> */
.L_x_264:
[----:B------:R-:W-:Y:S05]  /*10fe0*/  BSYNC.RECONVERGENT B1 ;  /* 0x0000000000017941 */ /* 0x000fea0003800200 */
.L_x_263:
        /* <DEDUP_REMOVED lines=40> */
.L_x_266:
[----:B------:R-:W-:Y:S05]  /*11270*/  BSYNC.RECONVERGENT B1 ;  /* 0x0000000000017941 */ /* 0x000fea0003800200 */
.L_x_265:
        /* <DEDUP_REMOVED lines=32> */
.L_x_268:
[----:B------:R-:W-:Y:S05]  /*11480*/  BSYNC.RECONVERGENT B1 ;  /* 0x0000000000017941 */ /* 0x000fea0003800200 */
.L_x_267:
        /* <DEDUP_REMOVED lines=32> */
.L_x_270:
[----:B------:R-:W-:Y:S05]  /*11690*/  BSYNC.RECONVERGENT B1 ;  /* 0x0000000000017941 */ /* 0x000fea0003800200 */
.L_x_269:
[----:B------:R-:W0:Y:S01]  /*116a0*/  FRND.F64.FLOOR R8, R8 ;  /* 0x0000000800087313 */ /* 0x000e220000305800 */
[----:B------:R-:W-:Y:S01]  /*116b0*/  MOV R10, 0xe5e00000 ;  /* 0xe5e00000000a7802 */ /* 0x000fe20000000f00 */
[----:B------:R-:W-:Y:S01]  /*116c0*/  IMAD.MOV.U32 R11, RZ, RZ, 0x41efffff ;  /* 0x41efffffff0b7424 */ /* 0x000fe200078e00ff */
[----:B------:R-:W-:Y:S01]  /*116d0*/  UMOV UR4, 0xe5e00000 ;  /* 0xe5e0000000047882 */ /* 0x000fe20000000000 */
[----:B------:R-:W-:Y:S01]  /*116e0*/  IMAD.MOV.U32 R12, RZ, RZ, 0x1 ;  /* 0x00000001ff0c7424 */ /* 0x000fe200078e00ff */
        /* <DEDUP_REMOVED lines=31> */
.L_x_272:
[----:B------:R-:W-:Y:S05]  /*118e0*/  BSYNC.RECONVERGENT B1 ;  /* 0x0000000000017941 */ /* 0x000fea0003800200 */
.L_x_271:
[----:B------:R-:W0:Y:S01]  /*118f0*/  FRND.F64.FLOOR R8, R8 ;  /* 0x0000000800087313 */ /* 0x000e220000305800 */
[----:B------:R-:W-:Y:S01]  /*11900*/  UMOV UR4, 0xe5e00000 ;  /* 0xe5e0000000047882 */ /* 0x000fe20000000000 */
[----:B------:R-:W-:Y:S01]  /*11910*/  UMOV UR5, 0x41efffff ;  /* 0x41efffff00057882 */ /* 0x000fe20000000000 */
[----:B------:R-:W1:Y:S01]  /*11920*/  LDC.64 R10, c[0x0][0x388] ;  /* 0x0000e200ff0a7b82 */ /* 0x000e620000000a00 */
[----:B------:R-:W-:Y:S01]  /*11930*/  IMAD R13, R0, 0x30, RZ ;  /* 0x00000030000d7824 */ /* 0x000fe200078e02ff */
[----:B------:R-:W-:Y:S01]  /*11940*/  BSSY.RECONVERGENT B3, `(.L_x_273) ;  /* 0x0000c8e000037945 */ /* 0x000fe20003800200 */
[----:B------:R-:W-:Y:S01]  /*11950*/  CS2R R40, SRZ ;  /* 0x0000000000287805 */ /* 0x000fe2000001ff00 */
[----:B------:R-:W-:Y:S01]  /*11960*/  IMAD.MOV.U32 R32, RZ, RZ, 0x0 ;  /* 0x00000000ff207424 */ /* 0x000fe200078e00ff */
[----:B------:R3:W4:Y:S01]  /*11970*/  F2I.U32.F64.TRUNC R4, R14 ;  /* 0x0000000e00047311 */ /* 0x000722000030d000 */
[----:B------:R-:W-:Y:S01]  /*11980*/  IMAD.MOV.U32 R33, RZ, RZ, 0x3ff00000 ;  /* 0x3ff00000ff217424 */ /* 0x000fe200078e00ff */
[----:B------:R-:W-:-:S02]  /*11990*/  CS2R R48, SRZ ;  /* 0x0000000000307805 */ /* 0x000fc4000001ff00 */
[----:B------:R-:W-:Y:S01]  /*119a0*/  CS2R R34, SRZ ;  /* 0x0000000000227805 */ /* 0x000fe2000001ff00 */
[----:B------:R-:W-:Y:S01]  /*119b0*/  IMAD.MOV.U32 R42, RZ, RZ, 0x0 ;  /* 0x00000000ff2a7424 */ /* 0x000fe200078e00ff */
[----:B------:R-:W-:Y:S01]  /*119c0*/  CS2R R50, SRZ ;  /* 0x0000000000327805 */ /* 0x000fe2000001ff00 */
[----:B------:R-:W-:Y:S01]  /*119d0*/  IMAD.MOV.U32 R43, RZ, RZ, 0x3ff00000 ;  /* 0x3ff00000ff2b7424 */ /* 0x000fe200078e00ff */
[----:B0-----:R-:W-:Y:S01]  /*119e0*/  DFMA R18, R8, -UR4, R18 ;  /* 0x8000000408127c2b */ /* 0x001fe20008000012 */
[----:B------:R-:W0:Y:S01]  /*119f0*/  F2I.U32.F64.TRUNC R5, R16 ;  /* 0x0000001000057311 */ /* 0x000e22000030d000 */
[----:B------:R-:W-:Y:S02]  /*11a00*/  CS2R R38, SRZ ;  /* 0x0000000000267805 */ /* 0x000fe4000001ff00 */
[----:B------:R-:W-:Y:S02]  /*11a10*/  CS2R R36, SRZ ;  /* 0x0000000000247805 */ /* 0x000fe4000001ff00 */
[----:B---3--:R-:W-:Y:S01]  /*11a20*/  MOV R14, 0x0 ;  /* 0x00000000000e7802 */ /* 0x008fe20000000f00 */
[----:B------:R-:W-:Y:S01]  /*11a30*/  IMAD.MOV.U32 R15, RZ, RZ, 0x3ff00000 ;  /* 0x3ff00000ff0f7424 */ /* 0x000fe200078e00ff */
[----:B------:R-:W-:-:S02]  /*11a40*/  DADD R6, R18, UR4 ;  /* 0x0000000412067e29 */ /* 0x000fc40008000000 */
[----:B------:R-:W-:Y:S01]  /*11a50*/  DSETP.GEU.AND P0, PT, R18, RZ, PT ;  /* 0x000000ff1200722a */ /* 0x000fe20003f0e000 */
[----:B-1----:R-:W-:-:S04]  /*11a60*/  IMAD.WIDE.U32 R8, R3, 0x30, R10 ;  /* 0x0000003003087825 */ /* 0x002fc800078e000a */
[----:B------:R-:W-:-:S03]  /*11a70*/  IMAD.IADD R9, R9, 0x1, R13 ;  /* 0x0000000109097824 */ /* 0x000fc600078e020d */
[----:B------:R-:W-:Y:S02]  /*11a80*/  FSEL R6, R6, R18, !P0 ;  /* 0x0000001206067208 */ /* 0x000fe40004000000 */
[----:B------:R-:W-:Y:S01]  /*11a90*/  FSEL R7, R7, R19, !P0 ;  /* 0x0000001307077208 */ /* 0x000fe20004000000 */
[----:B----4-:R1:W-:Y:S03]  /*11aa0*/  STG.E desc[UR6][R8.64], R4 ;  /* 0x0000000408007986 */ /* 0x0103e6000c101906 */
[----:B------:R-:W3:Y:S01]  /*11ab0*/  F2I.U32.F64.TRUNC R6, R6 ;  /* 0x0000000600067311 */ /* 0x000ee2000030d000 */
[----:B0-----:R1:W-:Y:S04]  /*11ac0*/  STG.E desc[UR6][R8.64+0x4], R5 ;  /* 0x0000040508007986 */ /* 0x0013e8000c101906 */
[----:B---3--:R1:W-:Y:S01]  /*11ad0*/  STG.E desc[UR6][R8.64+0x8], R6 ;  /* 0x0000080608007986 */ /* 0x0083e2000c101906 */
[----:B------:R-:W-:Y:S05]  /*11ae0*/  @!P1 BRA `(.L_x_274) ;  /* 0x000000c400cc9947 */ /* 0x000fea0003800000 */
[----:B------:R-:W-:Y:S01]  /*11af0*/  BSSY.RECONVERGENT B2, `(.L_x_275) ;  /* 0x0000c69000027945 */ /* 0x000fe20003800200 */
[----:B------:R-:W-:Y:S01]  /*11b00*/  IMAD.MOV.U32 R40, RZ, RZ, RZ ;  /* 0x000000ffff287224 */ /* 0x000fe200078e00ff */
[----:B------:R-:W-:Y:S01]  /*11b10*/  MOV R42, 0x1 ;  /* 0x00000001002a7802 */ /* 0x000fe20000000f00 */
[----:B------:R-:W-:Y:S02]  /*11b20*/  IMAD.MOV.U32 R32, RZ, RZ, 0x1 ;  /* 0x00000001ff207424 */ /* 0x000fe400078e00ff */
[----:B------:R-:W-:Y:S02]  /*11b30*/  IMAD.MOV.U32 R48, RZ, RZ, RZ ;  /* 0x000000ffff307224 */ /* 0x000fe400078e00ff */
[----:B------:R-:W-:Y:S02]  /*11b40*/  IMAD.MOV.U32 R34, RZ, RZ, RZ ;  /* 0x000000ffff227224 */ /* 0x000fe400078e00ff */
[----:B------:R-:W-:Y:S02]  /*11b50*/  IMAD.MOV.U32 R50, RZ, RZ, RZ ;  /* 0x000000ffff327224 */ /* 0x000fe400078e00ff */
[----:B------:R-:W-:-:S02]  /*11b60*/  IMAD.MOV.U32 R38, RZ, RZ, RZ ;  /* 0x000000ffff267224 */ /* 0x000fc400078e00ff */
[----:B------:R-:W-:Y:S02]  /*11b70*/  IMAD.MOV.U32 R36, RZ, RZ, RZ ;  /* 0x000000ffff247224 */ /* 0x000fe400078e00ff */
[----:B------:R-:W-:Y:S02]  /*11b80*/  IMAD.MOV.U32 R44, RZ, RZ, 0x1 ;  /* 0x00000001ff2c7424 */ /* 0x000fe400078e00ff */
[----:B------:R-:W-:-:S07]  /*11b90*/  IMAD.MOV.U32 R7, RZ, RZ, RZ ;  /* 0x000000ffff077224 */ /* 0x000fce00078e00ff */
.L_x_458:
[----:B------:R-:W-:Y:S01]  /*11ba0*/  LOP3.LUT R2, R3, 0x1, RZ, 0xc0, !PT ;  /* 0x0000000103027812 */ /* 0x000fe200078ec0ff */
[----:B------:R-:W-:Y:S03]  /*11bb0*/  BSSY.RECONVERGENT B1, `(.L_x_276) ;  /* 0x0000c56000017945 */ /* 0x000fe60003800200 */
[----:B------:R-:W-:-:S04]  /*11bc0*/  ISETP.NE.U32.AND P0, PT, R2, 0x1, PT ;  /* 0x000000010200780c */ /* 0x000fc80003f05070 */
[----:B------:R-:W-:-:S13]  /*11bd0*/  ISETP.NE.U32.AND.EX P0, PT, RZ, RZ, PT, P0 ;  /* 0x000000ffff00720c */ /* 0x000fda0003f05100 */
[----:B0--3--:R-:W-:Y:S05]  /*11be0*/  @P0 BRA `(.L_x_277) ;  /* 0x000000c400480947 */ /* 0x009fea0003800000 */
[----:B------:R-:W0:Y:S02]  /*11bf0*/  LDC.64 R54, c[0x4][0x28] ;  /* 0x01000a00ff367b82 */ /* 0x000e240000000a00 */
[----:B0-----:R-:W-:-:S05]  /*11c00*/  IMAD.WIDE.U32 R54, R7, 0x24, R54 ;  /* 0x0000002407367825 */ /* 0x001fca00078e0036 */
[----:B------:R-:W3:Y:S04]  /*11c10*/  LDG.E R22, desc[UR6][R54.64] ;  /* 0x0000000636167981 */ /* 0x000ee8000c1e1900 */
[----:B------:R-:W4:Y:S04]  /*11c20*/  LDG.E R18, desc[UR6][R54.64+0x4] ;  /* 0x0000040636127981 */ /* 0x000f28000c1e1900 */
[----:B------:R-:W5:Y:S01]  /*11c30*/  LDG.E R16, desc[UR6][R54.64+0x8] ;  /* 0x0000080636107981 */ /* 0x000f62000c1e1900 */
[----:B------:R-:W1:Y:S01]  /*11c40*/  MUFU.RCP64H R11, 4.29494272000000000000e+09 ;  /* 0x41effff4000b7908 */ /* 0x000e620000001800 */
[----:B------:R-:W-:-:S02]  /*11c50*/  HFMA2 R12, -RZ, RZ, -118, 0 ;  /* 0xd7600000ff0c7431 */ /* 0x000fc400000001ff */
[----:B------:R-:W-:Y:S01]  /*11c60*/  IMAD.MOV.U32 R13, RZ, RZ, 0x41effff4 ;  /* 0x41effff4ff0d7424 */ /* 0x000fe200078e00ff */
[----:B------:R-:W-:Y:S01]  /*11c70*/  UMOV UR4, 0x0 ;  /* 0x0000000000047882 */ /* 0x000fe20000000000 */
[----:B------:R-:W-:Y:S01]  /*11c80*/  IMAD.MOV.U32 R10, RZ, RZ, 0x1 ;  /* 0x00000001ff0a7424 */ /* 0x000fe200078e00ff */
[----:B------:R-:W-:Y:S01]  /*11c90*/  UMOV UR5, 0x3ff00000 ;  /* 0x3ff0000000057882 */ /* 0x000fe20000000000 */
[----:B------:R-:W-:Y:S01]  /*11ca0*/  BSSY.RECONVERGENT B4, `(.L_x_278) ;  /* 0x0000021000047945 */ /* 0x000fe20003800200 */
[----:B------:R-:W-:Y:S03]  /*11cb0*/  I2F.F64.U32 R52, R44 ;  /* 0x0000002c00347312 */ /* 0x000fe60000201800 */
[----:B-1----:R-:W-:-:S08]  /*11cc0*/  DFMA R8, R10, -R12, UR4 ;  /* 0x000000040a087e2b */ /* 0x002fd0000800080c */
        /* <DEDUP_REMOVED lines=21> */
[----:B------:R-:W-:-:S05]  /*11e20*/  FFMA R2, RZ, 29.99997711181640625, R9 ;  /* 0x41effff4ff027823 */ /* 0x000fca0000000009 */
        /* <DEDUP_REMOVED lines=8> */
.L_x_279:
[----:B------:R-:W-:Y:S05]  /*11eb0*/  BSYNC.RECONVERGENT B4 ;  /* 0x0000000000047941 */ /* 0x000fea0003800200 */
.L_x_278:
[----:B------:R-:W0:Y:S01]  /*11ec0*/  MUFU.RCP64H R11, 4.29494272000000000000e+09 ;  /* 0x41effff4000b7908 */ /* 0x000e220000001800 */
        /* <DEDUP_REMOVED lines=31> */
.L_x_281:
[----:B------:R-:W-:Y:S05]  /*120c0*/  BSYNC.RECONVERGENT B4 ;  /* 0x0000000000047941 */ /* 0x000fea0003800200 */
.L_x_280:
        /* <DEDUP_REMOVED lines=32> */
.L_x_283:
[----:B------:R-:W-:Y:S05]  /*122d0*/  BSYNC.RECONVERGENT B4 ;  /* 0x0000000000047941 */ /* 0x000fea0003800200 */
.L_x_282:
[----:B------:R-:W0:Y:S01]  /*122e0*/  MUFU.RCP64H R11, 4.29494272000000000000e+09 ;  /* 0x41effff4000b7908 */ /* 0x000e220000001800 */
        /* <DEDUP_REMOVED lines=23> */
[----:B------:R-:W-:Y:S01]  /*12460*/  FFMA R2, RZ, 29.99997711181640625, R9 ;  /* 0x41effff4ff027823 */ /* 0x000fe20000000009 */
        /* <DEDUP_REMOVED lines=12> */
.L_x_285:
[----:B------:R-:W-:Y:S05]  /*12530*/  BSYNC.RECONVERGENT B4 ;  /* 0x0000000000047941 */ /* 0x000fea0003800200 */
.L_x_284:
[----:B------:R-:W0:Y:S01]  /*12540*/  MUFU.RCP64H R11, 4.29494272000000000000e+09 ;  /* 0x41effff4000b7908 */ /* 0x000e220000001800 */
        /* <DEDUP_REMOVED lines=31> */
.L_x_287:
[----:B------:R-:W-:Y:S05]  /*12740*/  BSYNC.RECONVERGENT B4 ;  /* 0x0000000000047941 */ /* 0x000fea0003800200 */
.L_x_286:
[----:B------:R-:W0:Y:S01]  /*12750*/  MUFU.RCP64H R45, 4.29494272000000000000e+09 ;  /* 0x41effff4002d7908 */ /* 0x000e220000001800 */
        /* <DEDUP_REMOVED lines=31> */
.L_x_289:
[----:B------:R-:W-:Y:S05]  /*12950*/  BSYNC.RECONVERGENT B4 ;  /* 0x0000000000047941 */ /* 0x000fea0003800200 */
.L_x_288:
[----:B------:R-:W0:Y:S01]  /*12960*/  MUFU.RCP64H R13, 4.29494272000000000000e+09 ;  /* 0x41effff4000d7908 */ /* 0x000e220000001800 */
[----:B------:R-:W-:Y:S01]  /*12970*/  MOV R10, 0xd7600000 ;  /* 0xd7600000000a7802 */ /* 0x000fe20000000f00 */
[----:B------:R-:W-:Y:S01]  /*12980*/  IMAD.MOV.U32 R11, RZ, RZ, 0x41effff4 ;  /* 0x41effff4ff0b7424 */ /* 0x000fe200078e00ff */
[----:B------:R-:W-:Y:S01]  /*12990*/  UMOV UR4, 0xd7600000 ;  /* 0xd760000000047882 */ /* 0x000fe20000000000 */
[----:B------:R-:W-:Y:S01]  /*129a0*/  IMAD.MOV.U32 R12, RZ, RZ, 0x1 ;  /* 0x00000001ff0c7424 */ /* 0x000fe200078e00ff */
[----:B------:R-:W-:Y:S01]  /*129b0*/  UMOV UR5, 0x41effff4 ;  /* 0x41effff400057882 */ /* 0x000fe20000000000 */
[----:B------:R-:W-:Y:S02]  /*129c0*/  BSSY.RECONVERGENT B4, `(.L_x_290) ;  /* 0x0000020000047945 */ /* 0x000fe40003800200 */
[----:B------:R-:W-:Y:S08]  /*129d0*/  I2F.F64.U32 R48, R48 ;  /* 0x0000003000307312 */ /* 0x000ff00000201800 */
[----:B------:R-:W1:Y:S01]  /*129e0*/  FRND.F64.FLOOR R8, R8 ;  /* 0x0000000800087313 */ /* 0x000e620000305800 */
[----:B0-----:R-:W-:-:S08]  /*129f0*/  DFMA R30, R12, -R10, 1 ;  /* 0x3ff000000c1e742b */ /* 0x001fd0000000080a */
[----:B------:R-:W-:Y:S02]  /*12a00*/  DFMA R30, R30, R30, R30 ;  /* 0x0000001e1e1e722b */ /* 0x000fe4000000001e */
[----:B-1----:R-:W-:-:S06]  /*12a10*/  DFMA R26, R8, -R10, R26 ;  /* 0x8000000a081a722b */ /* 0x002fcc000000001a */
[----:B------:R-:W-:Y:S02]  /*12a20*/  DFMA R12, R12, R30, R12 ;  /* 0x0000001e0c0c722b */ /* 0x000fe4000000000c */
[----:B------:R-:W-:Y:S02]  /*12a30*/  DMUL R30, R14, R48 ;  /* 0x000000300e1e7228 */ /* 0x000fe40000000000 */
[----:B------:R-:W-:-:S04]  /*12a40*/  DSETP.GEU.AND P0, PT, R26, RZ, PT ;  /* 0x000000ff1a00722a */ /* 0x000fc80003f0e000 */
        /* <DEDUP_REMOVED lines=11> */
[----:B------:R-:W-:Y:S02]  /*12b00*/  FFMA R2, RZ, 29.99997711181640625, R9 ;  /* 0x41effff4ff027823 */ /* 0x000fe40000000009 */
        /* <DEDUP_REMOVED lines=11> */
.L_x_291:
[----:B------:R-:W-:Y:S05]  /*12bc0*/  BSYNC.RECONVERGENT B4 ;  /* 0x0000000000047941 */ /* 0x000fea0003800200 */
.L_x_290:
        /* <DEDUP_REMOVED lines=32> */
.L_x_293:
[----:B------:R-:W-:Y:S05]  /*12dd0*/  BSYNC.RECONVERGENT B4 ;  /* 0x0000000000047941 */ /* 0x000fea0003800200 */
.L_x_292:
        /* <DEDUP_REMOVED lines=32> */
.L_x_295:
[----:B------:R-:W-:Y:S05]  /*12fe0*/  BSYNC.RECONVERGENT B4 ;  /* 0x0000000000047941 */ /* 0x000fea0003800200 */
.L_x_294:
[----:B------:R-:W0:Y:S01]  /*12ff0*/  FRND.F64.FLOOR R8, R8 ;  /* 0x0000000800087313 */ /* 0x000e220000305800 */
[----:B------:R-:W-:Y:S01]  /*13000*/  IMAD.MOV.U32 R10, RZ, RZ, -0x28a00000 ;  /* 0xd7600000ff0a7424 */ /* 0x000fe200078e00ff */
[----:B------:R-:W-:Y:S01]  /*13010*/  UMOV UR4, 0xd7600000 ;  /* 0xd760000000047882 */ /* 0x000fe20000000000 */
[----:B------:R-:W-:Y:S01]  /*13020*/  IMAD.MOV.U32 R11, RZ, RZ, 0x41effff4 ;  /* 0x41effff4ff0b7424 */ /* 0x000fe200078e00ff */
[----:B------:R-:W-:Y:S01]  /*13030*/  UMOV UR5, 0x41effff4 ;  /* 0x41effff400057882 */ /* 0x000fe20000000000 */
[----:B------:R-:W-:Y:S01]  /*13040*/  IMAD.MOV.U32 R26, RZ, RZ, 0x1 ;  /* 0x00000001ff1a7424 */ /* 0x000fe200078e00ff */
[----:B------:R-:W-:Y:S02]  /*13050*/  BSSY.RECONVERGENT B4, `(.L_x_296) ;  /* 0x000001e000047945 */ /* 0x000fe40003800200 */
[----:B------:R-:W1:Y:S01]  /*13060*/  MUFU.RCP64H R27, 4.29494272000000000000e+09 ;  /* 0x41effff4001b7908 */ /* 0x000e620000001800 */
        /* <DEDUP_REMOVED lines=19> */
[----:B------:R-:W-:-:S05]  /*131a0*/  FFMA R2, RZ, 29.99997711181640625, R9 ;  /* 0x41effff4ff027823 */ /* 0x000fca0000000009 */
        /* <DEDUP_REMOVED lines=8> */
.L_x_297:
[----:B------:R-:W-:Y:S05]  /*13230*/  BSYNC.RECONVERGENT B4 ;  /* 0x0000000000047941 */ /* 0x000fea0003800200 */
.L_x_296:
[----:B------:R-:W0:Y:S01]  /*13240*/  MUFU.RCP64H R11, 4.29494272000000000000e+09 ;  /* 0x41effff4000b7908 */ /* 0x000e220000001800 */
        /* <DEDUP_REMOVED lines=32> */
.L_x_299:
[----:B------:R-:W-:Y:S05]  /*13450*/  BSYNC.RECONVERGENT B4 ;  /* 0x0000000000047941 */ /* 0x000fea0003800200 */
.L_x_298:
        /* <DEDUP_REMOVED lines=32> */
.L_x_301:
[----:B------:R-:W-:Y:S05]  /*13660*/  BSYNC.RECONVERGENT B4 ;  /* 0x0000000000047941 */ /* 0x000fea0003800200 */
.L_x_300:
[----:B------:R-:W0:Y:S01]  /*13670*/  MUFU.RCP64H R31, 4.29494272000000000000e+09 ;  /* 0x41effff4001f7908 */ /* 0x000e220000001800 */
        /* <DEDUP_REMOVED lines=31> */
.L_x_303:
[----:B------:R-:W-:Y:S05]  /*13870*/  BSYNC.RECONVERGENT B4 ;  /* 0x0000000000047941 */ /* 0x000fea0003800200 */
.L_x_302:
        /* <DEDUP_REMOVED lines=37> */
.L_x_305:
[----:B------:R-:W-:Y:S05]  /*13ad0*/  BSYNC.RECONVERGENT B4 ;  /* 0x0000000000047941 */ /* 0x000fea0003800200 */
.L_x_304:
[----:B------:R-:W0:Y:S01]  /*13ae0*/  MUFU.RCP64H R13, 4.29494272000000000000e+09 ;  /* 0x41effff4000d7908 */ /* 0x000e220000001800 */
        /* <DEDUP_REMOVED lines=31> */
.L_x_307:
[----:B------:R-:W-:Y:S05]  /*13ce0*/  BSYNC.RECONVERGENT B4 ;  /* 0x0000000000047941 */ /* 0x000fea0003800200 */
.L_x_306:
        /* <DEDUP_REMOVED lines=32> */
.L_x_309:
[----:B------:R-:W-:Y:S05]  /*13ef0*/  BSYNC.RECONVERGENT B4 ;  /* 0x0000000000047941 */ /* 0x000fea0003800200 */
.L_x_308:
[----:B------:R-:W0:Y:S01]  /*13f00*/  MUFU.RCP64H R13, 4.29494272000000000000e+09 ;  /* 0x41effff4000d7908 */ /* 0x000e220000001800 */
[----:B------:R-:W-:Y:S01]  /*13f10*/  IMAD.MOV.U32 R10, RZ, RZ, -0x28a00000 ;  /* 0xd7600000ff0a7424 */ /* 0x000fe200078e00ff */
[----:B------:R-:W-:Y:S01]  /*13f20*/  MOV R12, 0x1 ;  /* 0x00000001000c7802 */ /* 0x000fe20000000f00 */
[----:B------:R-:W-:Y:S01]  /*13f30*/  IMAD.MOV.U32 R11, RZ, RZ, 0x41effff4 ;  /* 0x41effff4ff0b7424 */ /* 0x000fe200078e00ff */
[----:B------:R-:W-:Y:S01]  /*13f40*/  UMOV UR4, 0xd7600000 ;  /* 0xd760000000047882 */ /* 0x000fe20000000000 */
        /* <DEDUP_REMOVED lines=33> */
.L_x_311:
[----:B------:R-:W-:Y:S05]  /*14160*/  BSYNC.RECONVERGENT B4 ;  /* 0x0000000000047941 */ /* 0x000fea0003800200 */
.L_x_310:
[----:B------:R-:W0:Y:S01]  /*14170*/  MUFU.RCP64H R13, 4.29494272000000000000e+09 ;  /* 0x41effff4000d7908 */ /* 0x000e220000001800 */
        /* <DEDUP_REMOVED lines=31> */
.L_x_313:
[----:B------:R-:W-:Y:S05]  /*14370*/  BSYNC.RECONVERGENT B4 ;  /* 0x0000000000047941 */ /* 0x000fea0003800200 */
.L_x_312:
        /* <DEDUP_REMOVED lines=32> */
.L_x_315:
[----:B------:R-:W-:Y:S05]  /*14580*/  BSYNC.RECONVERGENT B4 ;  /* 0x0000000000047941 */ /* 0x000fea0003800200 */
.L_x_314:
        /* <DEDUP_REMOVED lines=36> */
.L_x_317:
[----:B------:R-:W-:Y:S05]  /*147d0*/  BSYNC.RECONVERGENT B4 ;  /* 0x0000000000047941 */ /* 0x000fea0003800200 */
.L_x_316:
[----:B------:R-:W0:Y:S01]  /*147e0*/  MUFU.RCP64H R13, 4.29494272000000000000e+09 ;  /* 0x41effff4000d7908 */ /* 0x000e220000001800 */
[----:B------:R-:W-:Y:S01]  /*147f0*/  IMAD.MOV.U32 R10, RZ, RZ, -0x28a00000 ;  /* 0xd7600000ff0a7424 */ /* 0x000fe200078e00ff */
[----:B------:R-:W-:Y:S01]  /*14800*/  UMOV UR4, 0xd7600000 ;  /* 0xd760000000047882 */ /* 0x000fe20000000000 */
[----:B------:R-:W-:Y:S01]  /*14810*/  IMAD.MOV.U32 R11, RZ, RZ, 0x41effff4 ;  /* 0x41effff4ff0b7424 */ /* 0x000fe200078e00ff */
[----:B------:R-:W-:Y:S01]  /*14820*/  UMOV UR5, 0x41effff4 ;  /* 0x41effff400057882 */ /* 0x000fe20000000000 */
[----:B------:R-:W-:Y:S01]  /*14830*/  IMAD.MOV.U32 R12, RZ, RZ, 0x1 ;  /* 0x00000001ff0c7424 */ /* 0x000fe200078e00ff */
[----:B------:R-:W-:Y:S02]  /*14840*/  BSSY.RECONVERGENT B4, `(.L_x_318) ;  /* 0x000001b000047945 */ /* 0x000fe40003800200 */
[----:B------:R-:W1:Y:S03]  /*14850*/  I2F.F64.U32 R38, R38 ;  /* 0x0000002600267312 */ /* 0x000e660000201800 */
[----:B0-----:R-:W-:-:S02]  /*14860*/  DFMA R26, R12, -R10, 1 ;  /* 0x3ff000000c1a742b */ /* 0x001fc4000000080a */
        /* <DEDUP_REMOVED lines=24> */
.L_x_319:
[----:B------:R-:W-:Y:S05]  /*149f0*/  BSYNC.RECONVERGENT B4 ;  /* 0x0000000000047941 */ /* 0x000fea0003800200 */
.L_x_318:
        /* <DEDUP_REMOVED lines=32> */
.L_x_321:
[----:B------:R-:W-:Y:S05]  /*14c00*/  BSYNC.RECONVERGENT B4 ;  /* 0x0000000000047941 */ /* 0x000fea0003800200 */
.L_x_320:
        /* <DEDUP_REMOVED lines=32> */
.L_x_323:
[----:B------:R-:W-:Y:S05]  /*14e10*/  BSYNC.RECONVERGENT B4 ;  /* 0x0000000000047941 */ /* 0x000fea0003800200 */
.L_x_322:
[----:B------:R-:W0:Y:S01]  /*14e20*/  MUFU.RCP64H R11, 4.29494272000000000000e+09 ;  /* 0x41effff4000b7908 */ /* 0x000e220000001800 */
        /* <DEDUP_REMOVED lines=36> */
.L_x_325:
[----:B------:R-:W-:Y:S05]  /*15070*/  BSYNC.RECONVERGENT B4 ;  /* 0x0000000000047941 */ /* 0x000fea0003800200 */
.L_x_324:
[----:B------:R-:W0:Y:S01]  /*15080*/  MUFU.RCP64H R11, 4.29494272000000000000e+09 ;  /* 0x41effff4000b7908 */ /* 0x000e220000001800 */
        /* <DEDUP_REMOVED lines=31> */
.L_x_327:
[----:B------:R-:W-:Y:S05]  /*15280*/  BSYNC.RECONVERGENT B4 ;  /* 0x0000000000047941 */ /* 0x000fea0003800200 */
.L_x_326:
        /* <DEDUP_REMOVED lines=32> */
.L_x_329:
[----:B------:R-:W-:Y:S05]  /*15490*/  BSYNC.RECONVERGENT B4 ;  /* 0x0000000000047941 */ /* 0x000fea0003800200 */
.L_x_328:
        /* <DEDUP_REMOVED lines=28> */
[----:B------:R-:W-:-:S04]  /*15660*/  FFMA R2, RZ, 29.99997711181640625, R9 ;  /* 0x41effff4ff027823 */ /* 0x000fc80000000009 */
        /* <DEDUP_REMOVED lines=9> */
.L_x_331:
[----:B------:R-:W-:Y:S05]  /*15700*/  BSYNC.RECONVERGENT B4 ;  /* 0x0000000000047941 */ /* 0x000fea0003800200 */
.L_x_330:
        /* <DEDUP_REMOVED lines=32> */
.L_x_333:
[----:B------:R-:W-:Y:S05]  /*15910*/  BSYNC.RECONVERGENT B4 ;  /* 0x0000000000047941 */ /* 0x000fea0003800200 */
.L_x_332:
        /* <DEDUP_REMOVED lines=32> */
.L_x_335:
[----:B------:R-:W-:Y:S05]  /*15b20*/  BSYNC.RECONVERGENT B4 ;  /* 0x0000000000047941 */ /* 0x000fea0003800200 */
.L_x_334:
[----:B------:R-:W0:Y:S01]  /*15b30*/  FRND.F64.FLOOR R8, R8 ;  /* 0x0000000800087313 */ /* 0x000e220000305800 */
[----:B------:R-:W-:Y:S01]  /*15b40*/  IMAD.MOV.U32 R12, RZ, RZ, -0x28a00000 ;  /* 0xd7600000ff0c7424 */ /* 0x000fe200078e00ff */
[----:B------:R-:W-:Y:S01]  /*15b50*/  MOV R13, 0x41effff4 ;  /* 0x41effff4000d7802 */ /* 0x000fe20000000f00 */
[----:B------:R-:W-:Y:S01]  /*15b60*/  IMAD.MOV.U32 R16, RZ, RZ, 0x1 ;  /* 0x00000001ff107424 */ /* 0x000fe200078e00ff */
[----:B------:R-:W-:Y:S01]  /*15b70*/  UMOV UR4, 0xd7600000 ;  /* 0xd760000000047882 */ /* 0x000fe20000000000 */
[----:B------:R-:W-:Y:S01]  /*15b80*/  UMOV UR5, 0x41effff4 ;  /* 0x41effff400057882 */ /* 0x000fe20000000000 */
        /* <DEDUP_REMOVED lines=30> */
.L_x_337:
[----:B------:R-:W-:Y:S05]  /*15d70*/  BSYNC.RECONVERGENT B4 ;  /* 0x0000000000047941 */ /* 0x000fea0003800200 */
.L_x_336:
[----:B------:R-:W3:Y:S04]  /*15d80*/  LDG.E R24, desc[UR6][R54.64+0xc] ;  /* 0x00000c0636187981 */ /* 0x000ee8000c1e1900 */
[----:B------:R-:W4:Y:S04]  /*15d90*/  LDG.E R22, desc[UR6][R54.64+0x10] ;  /* 0x0000100636167981 */ /* 0x000f28000c1e1900 */
[----:B------:R-:W5:Y:S01]  /*15da0*/  LDG.E R20, desc[UR6][R54.64+0x14] ;  /* 0x0000140636147981 */ /* 0x000f62000c1e1900 */
[----:B------:R-:W0:Y:S01]  /*15db0*/  MUFU.RCP64H R13, 4.29494272000000000000e+09 ;  /* 0x41effff4000d7908 */ /* 0x000e220000001800 */
        /* <DEDUP_REMOVED lines=43> */
.L_x_339:
[----:B------:R-:W-:Y:S05]  /*16070*/  BSYNC.RECONVERGENT B4 ;  /* 0x0000000000047941 */ /* 0x000fea0003800200 */
.L_x_338:
        /* <DEDUP_REMOVED lines=32> */
.L_x_341:
[----:B------:R-:W-:Y:S05]  /*16280*/  BSYNC.RECONVERGENT B4 ;  /* 0x0000000000047941 */ /* 0x000fea0003800200 */
.L_x_340:
        /* <DEDUP_REMOVED lines=32> */
.L_x_343:
[----:B------:R-:W-:Y:S05]  /*16490*/  BSYNC.RECONVERGENT B4 ;  /* 0x0000000000047941 */ /* 0x000fea0003800200 */
.L_x_342:
        /* <DEDUP_REMOVED lines=23> */
[----:B------:R-:W-:Y:S02]  /*16610*/  FFMA R2, RZ, 29.99997711181640625, R9 ;  /* 0x41effff4ff027823 */ /* 0x000fe40000000009 */
        /* <DEDUP_REMOVED lines=12> */
.L_x_345:
[----:B------:R-:W-:Y:S05]  /*166e0*/  BSYNC.RECONVERGENT B4 ;  /* 0x0000000000047941 */ /* 0x000fea0003800200 */
.L_x_344:
        /* <DEDUP_REMOVED lines=32> */
.L_x_347:
[----:B------:R-:W-:Y:S05]  /*168f0*/  BSYNC.RECONVERGENT B4 ;  /* 0x0000000000047941 */ /* 0x000fea0003800200 */
.L_x_346:
        /* <DEDUP_REMOVED lines=32> */
.L_x_349:
[----:B------:R-:W-:Y:S05]  /*16b00*/  BSYNC.RECONVERGENT B4 ;  /* 0x0000000000047941 */ /* 0x000fea0003800200 */
.L_x_348:
        /* <DEDUP_REMOVED lines=37> */
.L_x_351:
[----:B------:R-:W-:Y:S05]  /*16d60*/  BSYNC.RECONVERGENT B4 ;  /* 0x0000000000047941 */ /* 0x000fea0003800200 */
.L_x_350:
        /* <DEDUP_REMOVED lines=32> */
.L_x_353:
[----:B------:R-:W-:Y:S05]  /*16f70*/  BSYNC.RECONVERGENT B4 ;  /* 0x0000000000047941 */ /* 0x000fea0003800200 */
.L_x_352:
        /* <DEDUP_REMOVED lines=32> */
.L_x_355:
[----:B------:R-:W-:Y:S05]  /*17180*/  BSYNC.RECONVERGENT B4 ;  /* 0x0000000000047941 */ /* 0x000fea0003800200 */
.L_x_354:
        /* <DEDUP_REMOVED lines=36> */
.L_x_357:
[----:B------:R-:W-:Y:S05]  /*173d0*/  BSYNC.RECONVERGENT B4 ;  /* 0x0000000000047941 */ /* 0x000fea0003800200 */
.L_x_356:
        /* <DEDUP_REMOVED lines=32> */
.L_x_359:
[----:B------:R-:W-:Y:S05]  /*175e0*/  BSYNC.RECONVERGENT B4 ;  /* 0x0000000000047941 */ /* 0x000fea0003800200 */
.L_x_358:
        /* <DEDUP_REMOVED lines=32> */
.L_x_361:
[----:B------:R-:W-:Y:S05]  /*177f0*/  BSYNC.RECONVERGENT B4 ;  /* 0x0000000000047941 */ /* 0x000fea0003800200 */
.L_x_360:
        /* <DEDUP_REMOVED lines=32> */
.L_x_363:
[----:B------:R-:W-:Y:S05]  /*17a00*/  BSYNC.RECONVERGENT B4 ;  /* 0x0000000000047941 */ /* 0x000fea0003800200 */
.L_x_362:
[----:B------:R-:W0:Y:S01]  /*17a10*/  MUFU.RCP64H R13, 4.29494272000000000000e+09 ;  /* 0x41effff4000d7908 */ /* 0x000e220000001800 */
        /* <DEDUP_REMOVED lines=35> */
.L_x_365:
[----:B------:R-:W-:Y:S05]  /*17c50*/  BSYNC.RECONVERGENT B4 ;  /* 0x0000000000047941 */ /* 0x000fea0003800200 */
.L_x_364:
        /* <DEDUP_REMOVED lines=32> */
.L_x_367:
[----:B------:R-:W-:Y:S05]  /*17e60*/  BSYNC.RECONVERGENT B4 ;  /* 0x0000000000047941 */ /* 0x000fea0003800200 */
.L_x_366:
        /* <DEDUP_REMOVED lines=32> */
.L_x_369:
[----:B------:R-:W-:Y:S05]  /*18070*/  BSYNC.RECONVERGENT B4 ;  /* 0x0000000000047941 */ /* 0x000fea0003800200 */
.L_x_368:
[----:B------:R-:W0:Y:S01]  /*18080*/  MUFU.RCP64H R13, 4.29494272000000000000e+09 ;  /* 0x41effff4000d7908 */ /* 0x000e220000001800 */
        /* <DEDUP_REMOVED lines=36> */
.L_x_371:
[----:B------:R-:W-:Y:S05]  /*182d0*/  BSYNC.RECONVERGENT B4 ;  /* 0x0000000000047941 */ /* 0x000fea0003800200 */
.L_x_370:
        /* <DEDUP_REMOVED lines=32> */
.L_x_373:
[----:B------:R-:W-:Y:S05]  /*184e0*/  BSYNC.RECONVERGENT B4 ;  /* 0x0000000000047941 */ /* 0x000fea0003800200 */
.L_x_372:
        /* <DEDUP_REMOVED lines=32> */
.L_x_375:
[----:B------:R-:W-:Y:S05]  /*186f0*/  BSYNC.RECONVERGENT B4 ;  /* 0x0000000000047941 */ /* 0x000fea0003800200 */
.L_x_374:
        /* <DEDUP_REMOVED lines=36> */
.L_x_377:
[----:B------:R-:W-:Y:S05]  /*18940*/  BSYNC.RECONVERGENT B4 ;  /* 0x0000000000047941 */ /* 0x000fea0003800200 */
.L_x_376:
        /* <DEDUP_REMOVED lines=32> */
.L_x_379:
[----:B------:R-:W-:Y:S05]  /*18b50*/  BSYNC.RECONVERGENT B4 ;  /* 0x0000000000047941 */ /* 0x000fea0003800200 */
.L_x_378:
        /* <DEDUP_REMOVED lines=32> */
.L_x_381:
[----:B------:R-:W-:Y:S05]  /*18d60*/  BSYNC.RECONVERGENT B4 ;  /* 0x0000000000047941 */ /* 0x000fea0003800200 */
.L_x_380:
        /* <DEDUP_REMOVED lines=32> */
.L_x_383:
[----:B------:R-:W-:Y:S05]  /*18f70*/  BSYNC.RECONVERGENT B4 ;  /* 0x0000000000047941 */ /* 0x000fea0003800200 */
.L_x_382:
        /* <DEDUP_REMOVED lines=36> */
.L_x_385:
[----:B------:R-:W-:Y:S05]  /*191c0*/  BSYNC.RECONVERGENT B4 ;  /* 0x0000000000047941 */ /* 0x000fea0003800200 */
.L_x_384:
        /* <DEDUP_REMOVED lines=32> */
.L_x_387:
[----:B------:R-:W-:Y:S05]  /*193d0*/  BSYNC.RECONVERGENT B4 ;  /* 0x0000000000047941 */ /* 0x000fea0003800200 */
.L_x_386:
        /* <DEDUP_REMOVED lines=32> */
.L_x_389:
[----:B------:R-:W-:Y:S05]  /*195e0*/  BSYNC.RECONVERGENT B4 ;  /* 0x0000000000047941 */ /* 0x000fea0003800200 */
.L_x_388:
        /* <DEDUP_REMOVED lines=37> */
.L_x_391:
[----:B------:R-:W-:Y:S05]  /*19840*/  BSYNC.RECONVERGENT B4 ;  /* 0x0000000000047941 */ /* 0x000fea0003800200 */
.L_x_390:
        /* <DEDUP_REMOVED lines=32> */
.L_x_393:
[----:B------:R-:W-:Y:S05]  /*19a50*/  BSYNC.RECONVERGENT B4 ;  /* 0x0000000000047941 */ /* 0x000fea0003800200 */
.L_x_392:
        /* <DEDUP_REMOVED lines=32> */
.L_x_395:
[----:B------:R-:W-:Y:S05]  /*19c60*/  BSYNC.RECONVERGENT B4 ;  /* 0x0000000000047941 */ /* 0x000fea0003800200 */
.L_x_394:
        /* <DEDUP_REMOVED lines=36> */
.L_x_397:
[----:B------:R-:W-:Y:S05]  /*19eb0*/  BSYNC.RECONVERGENT B4 ;  /* 0x0000000000047941 */ /* 0x000fea0003800200 */
.L_x_396:
        /* <DEDUP_REMOVED lines=47> */
.L_x_399:
[----:B------:R-:W-:Y:S05]  /*1a1b0*/  BSYNC.RECONVERGENT B4 ;  /* 0x0000000000047941 */ /* 0x000fea0003800200 */
.L_x_398:
        /* <DEDUP_REMOVED lines=32> */
.L_x_401:
[----:B------:R-:W-:Y:S05]  /*1a3c0*/  BSYNC.RECONVERGENT B4 ;  /* 0x0000000000047941 */ /* 0x000fea0003800200 */
.L_x_400:
        /* <DEDUP_REMOVED lines=32> */
.L_x_403:
[----:B------:R-:W-:Y:S05]  /*1a5d0*/  BSYNC.RECONVERGENT B4 ;  /* 0x0000000000047941 */ /* 0x000fea0003800200 */
.L_x_402:
        /* <DEDUP_REMOVED lines=36> */
.L_x_405:
[----:B------:R-:W-:Y:S05]  /*1a820*/  BSYNC.RECONVERGENT B4 ;  /* 0x0000000000047941 */ /* 0x000fea0003800200 */
.L_x_404:
        /* <DEDUP_REMOVED lines=32> */
.L_x_407:
[----:B------:R-:W-:Y:S05]  /*1aa30*/  BSYNC.RECONVERGENT B4 ;  /* 0x0000000000047941 */ /* 0x000fea0003800200 */
.L_x_406:
        /* <DEDUP_REMOVED lines=32> */
.L_x_409:
[----:B------:R-:W-:Y:S05]  /*1ac40*/  BSYNC.RECONVERGENT B4 ;  /* 0x0000000000047941 */ /* 0x000fea0003800200 */
.L_x_408:
        /* <DEDUP_REMOVED lines=37> */
.L_x_411:
[----:B------:R-:W-:Y:S05]  /*1aea0*/  BSYNC.RECONVERGENT B4 ;  /* 0x0000000000047941 */ /* 0x000fea0003800200 */
.L_x_410:
        /* <DEDUP_REMOVED lines=32> */
.L_x_413:
[----:B------:R-:W-:Y:S05]  /*1b0b0*/  BSYNC.RECONVERGENT B4 ;  /* 0x0000000000047941 */ /* 0x000fea0003800200 */
.L_x_412:
        /* <DEDUP_REMOVED lines=32> */
.L_x_415:
[----:B------:R-:W-:Y:S05]  /*1b2c0*/  BSYNC.RECONVERGENT B4 ;  /* 0x0000000000047941 */ /* 0x000fea0003800200 */
.L_x_414:
        /* <DEDUP_REMOVED lines=36> */
.L_x_417:
[----:B------:R-:W-:Y:S05]  /*1b510*/  BSYNC.RECONVERGENT B4 ;  /* 0x0000000000047941 */ /* 0x000fea0003800200 */
.L_x_416:
        /* <DEDUP_REMOVED lines=32> */
.L_x_419:
[----:B------:R-:W-:Y:S05]  /*1b720*/  BSYNC.RECONVERGENT B4 ;  /* 0x0000000000047941 */ /* 0x000fea0003800200 */
.L_x_418:
        /* <DEDUP_REMOVED lines=32> */
.L_x_421:
[----:B------:R-:W-:Y:S05]  /*1b930*/  BSYNC.RECONVERGENT B4 ;  /* 0x0000000000047941 */ /* 0x000fea0003800200 */
.L_x_420:
        /* <DEDUP_REMOVED lines=32> */
.L_x_423:
[----:B------:R-:W-:Y:S05]  /*1bb40*/  BSYNC.RECONVERGENT B4 ;  /* 0x0000000000047941 */ /* 0x000fea0003800200 */
.L_x_422:
        /* <DEDUP_REMOVED lines=36> */
.L_x_425:
[----:B------:R-:W-:Y:S05]  /*1bd90*/  BSYNC.RECONVERGENT B4 ;  /* 0x0000000000047941 */ /* 0x000fea0003800200 */
.L_x_424:
        /* <DEDUP_REMOVED lines=32> */
.L_x_427:
[----:B------:R-:W-:Y:S05]  /*1bfa0*/  BSYNC.RECONVERGENT B4 ;  /* 0x0000000000047941 */ /* 0x000fea0003800200 */
.L_x_426:
        /* <DEDUP_REMOVED lines=32> */
.L_x_429:
[----:B------:R-:W-:Y:S05]  /*1c1b0*/  BSYNC.RECONVERGENT B4 ;  /* 0x0000000000047941 */ /* 0x000fea0003800200 */
.L_x_428:
        /* <DEDUP_REMOVED lines=37> */
.L_x_431:
[----:B------:R-:W-:Y:S05]  /*1c410*/  BSYNC.RECONVERGENT B4 ;  /* 0x0000000000047941 */ /* 0x000fea0003800200 */
.L_x_430:
        /* <DEDUP_REMOVED lines=32> */
.L_x_433:
[----:B------:R-:W-:Y:S05]  /*1c620*/  BSYNC.RECONVERGENT B4 ;  /* 0x0000000000047941 */ /* 0x000fea0003800200 */
.L_x_432:
        /* <DEDUP_REMOVED lines=32> */
.L_x_435:
[----:B------:R-:W-:Y:S05]  /*1c830*/  BSYNC.RECONVERGENT B4 ;  /* 0x0000000000047941 */ /* 0x000fea0003800200 */
.L_x_434:
        /* <DEDUP_REMOVED lines=36> */
.L_x_437:
[----:B------:R-:W-:Y:S05]  /*1ca80*/  BSYNC.RECONVERGENT B4 ;  /* 0x0000000000047941 */ /* 0x000fea0003800200 */
.L_x_436:
        /* <DEDUP_REMOVED lines=32> */
.L_x_439:
[----:B------:R-:W-:Y:S05]  /*1cc90*/  BSYNC.RECONVERGENT B4 ;  /* 0x0000000000047941 */ /* 0x000fea0003800200 */
.L_x_438:
        /* <DEDUP_REMOVED lines=32> */
.L_x_441:
[----:B------:R-:W-:Y:S05]  /*1cea0*/  BSYNC.RECONVERGENT B4 ;  /* 0x0000000000047941 */ /* 0x000fea0003800200 */
.L_x_440:
        /* <DEDUP_REMOVED lines=32> */
.L_x_443:
[----:B------:R-:W-:Y:S05]  /*1d0b0*/  BSYNC.RECONVERGENT B4 ;  /* 0x0000000000047941 */ /* 0x000fea0003800200 */
.L_x_442:
        /* <DEDUP_REMOVED lines=36> */
.L_x_445:
[----:B------:R-:W-:Y:S05]  /*1d300*/  BSYNC.RECONVERGENT B4 ;  /* 0x0000000000047941 */ /* 0x000fea0003800200 */
.L_x_444:
        /* <DEDUP_REMOVED lines=32> */
.L_x_447:
[----:B------:R-:W-:Y:S05]  /*1d510*/  BSYNC.RECONVERGENT B4 ;  /* 0x0000000000047941 */ /* 0x000fea0003800200 */
.L_x_446:
        /* <DEDUP_REMOVED lines=32> */
.L_x_449:
[----:B------:R-:W-:Y:S05]  /*1d720*/  BSYNC.RECONVERGENT B4 ;  /* 0x0000000000047941 */ /* 0x000fea0003800200 */
.L_x_448:
        /* <DEDUP_REMOVED lines=37> */
.L_x_451:
[----:B------:R-:W-:Y:S05]  /*1d980*/  BSYNC.RECONVERGENT B4 ;  /* 0x0000000000047941 */ /* 0x000fea0003800200 */
.L_x_450:
        /* <DEDUP_REMOVED lines=32> */
.L_x_453:
[----:B------:R-:W-:Y:S05]  /*1db90*/  BSYNC.RECONVERGENT B4 ;  /* 0x0000000000047941 */ /* 0x000fea0003800200 */
.L_x_452:
        /* <DEDUP_REMOVED lines=32> */
.L_x_455:
[----:B------:R-:W-:Y:S05]  /*1dda0*/  BSYNC.RECONVERGENT B4 ;  /* 0x0000000000047941 */ /* 0x000fea0003800200 */
.L_x_454:
        /* <DEDUP_REMOVED lines=36> */
.L_x_457:
[----:B------:R-:W-:Y:S05]  /*1dff0*/  BSYNC.RECONVERGENT B4 ;  /* 0x0000000000047941 */ /* 0x000fea0003800200 */
.L_x_456:
[----:B------:R-:W0:Y:S01]  /*1e000*/  FRND.F64.FLOOR R8, R8 ;  /* 0x0000000800087313 */ /* 0x000e220000305800 */
[----:B------:R-:W-:Y:S01]  /*1e010*/  UMOV UR4, 0xd7600000 ;  /* 0xd760000000047882 */ /* 0x000fe20000000000 */
[----:B------:R-:W-:-:S06]  /*1e020*/  UMOV UR5, 0x41effff4 ;  /* 0x41effff400057882 */ /* 0x000fcc0000000000 */
[----:B------:R3:W4:Y:S01]  /*1e030*/  F2I.U32.F64.TRUNC R44, R44 ;  /* 0x0000002c002c7311 */ /* 0x000722000030d000 */
[----:B0-----:R-:W-:-:S07]  /*1e040*/  DFMA R22, R8, -UR4, R22 ;  /* 0x8000000408167c2b */ /* 0x001fce0008000016 */
[----:B------:R3:W0:Y:S01]  /*1e050*/  F2I.U32.F64.TRUNC R36, R36 ;  /* 0x0000002400247311 */ /* 0x000622000030d000 */
[----:B------:R-:W-:-:S07]  /*1e060*/  DADD R10, R22, UR4 ;  /* 0x00000004160a7e29 */ /* 0x000fce0008000000 */
[----:B------:R3:W1:Y:S01]  /*1e070*/  F2I.U32.F64.TRUNC R38, R18 ;  /* 0x0000001200267311 */ /* 0x000662000030d000 */
        /* <DEDUP_REMOVED lines=8> */
[----:B-1--4-:R3:W0:Y:S02]  /*1e100*/  F2I.U32.F64.TRUNC R32, R32 ;  /* 0x0000002000207311 */ /* 0x012624000030d000 */
.L_x_277:
[----:B------:R-:W-:Y:S05]  /*1e110*/  BSYNC.RECONVERGENT B1 ;  /* 0x0000000000017941 */ /* 0x000fea0003800200 */
.L_x_276:
[C---:B------:R-:W-:Y:S02]  /*1e120*/  ISETP.GT.U32.AND P0, PT, R3.reuse, 0x1, PT ;  /* 0x000000010300780c */ /* 0x040fe40003f04070 */
[--C-:B------:R-:W-:Y:S02]  /*1e130*/  SHF.R.U64 R3, R3, 0x1, R0.reuse ;  /* 0x0000000103037819 */ /* 0x100fe40000001200 */
[----:B------:R-:W-:Y:S02]  /*1e140*/  ISETP.GT.U32.AND.EX P0, PT, R0, RZ, PT, P0 ;  /* 0x000000ff0000720c */ /* 0x000fe40003f04100 */
[----:B------:R-:W-:Y:S02]  /*1e150*/  SHF.R.U32.HI R0, RZ, 0x1, R0 ;  /* 0x00000001ff007819 */ /* 0x000fe40000011600 */
[----:B------:R-:W-:-:S09]  /*1e160*/  IADD3 R7, PT, PT, R7, 0x1, RZ ;  /* 0x0000000107077810 */ /* 0x000fd20007ffe0ff */
[----:B------:R-:W-:Y:S05]  /*1e170*/  @P0 BRA `(.L_x_458) ;  /* 0xffffff3800880947 */ /* 0x000fea000383ffff */
[----:B------:R-:W-:Y:S05]  /*1e180*/  BSYNC.RECONVERGENT B2 ;  /* 0x0000000000027941 */ /* 0x000fea0003800200 */
.L_x_275:
[----:B---3--:R3:W4:Y:S08]  /*1e190*/  I2F.F64.U32 R14, R44 ;  /* 0x0000002c000e7312 */ /* 0x0087300000201800 */
[----:B0-----:R-:W0:Y:S08]  /*1e1a0*/  I2F.F64.U32 R36, R36 ;  /* 0x0000002400247312 */ /* 0x001e300000201800 */
[----:B------:R-:W0:Y:S08]  /*1e1b0*/  I2F.F64.U32 R38, R38 ;  /* 0x0000002600267312 */ /* 0x000e300000201800 */
[----:B------:R-:W0:Y:S08]  /*1e1c0*/  I2F.F64.U32 R50, R50 ;  /* 0x0000003200327312 */ /* 0x000e300000201800 */
[----:B------:R-:W0:Y:S08]  /*1e1d0*/  I2F.F64.U32 R42, R42 ;  /* 0x0000002a002a7312 */ /* 0x000e300000201800 */
[----:B------:R-:W0:Y:S08]  /*1e1e0*/  I2F.F64.U32 R34, R34 ;  /* 0x0000002200227312 */ /* 0x000e300000201800 */
[----:B------:R-:W0:Y:S08]  /*1e1f0*/  I2F.F64.U32 R48, R48 ;  /* 0x0000003000307312 */ /* 0x000e300000201800 */
[----:B------:R-:W0:Y:S08]  /*1e200*/  I2F.F64.U32 R40, R40 ;  /* 0x0000002800287312 */ /* 0x000e300000201800 */
[----:B---34-:R-:W0:Y:S02]  /*1e210*/  I2F.F64.U32 R32, R32 ;  /* 0x0000002000207312 */ /* 0x018e240000201800 */
.L_x_274:
[----:B------:R-:W-:Y:S05]  /*1e220*/  BSYNC.RECONVERGENT B3 ;  /* 0x0000000000037941 */ /* 0x000fea0003800200 */
.L_x_273:
[----:B-1----:R-:W1:Y:S01]  /*1e230*/  MUFU.RCP64H R9, 4.29494272000000000000e+09 ;  /* 0x41effff400097908 */ /* 0x002e620000001800 */
[----:B------:R-:W-:Y:S01]  /*1e240*/  IMAD.MOV.U32 R10, RZ, RZ, -0x28a00000 ;  /* 0xd7600000ff0a7424 */ /* 0x000fe200078e00ff */
[----:B------:R-:W-:Y:S01]  /*1e250*/  BSSY.RECONVERGENT B1, `(.L_x_459) ;  /* 0x0000019000017945 */ /* 0x000fe20003800200 */
[----:B------:R-:W-:Y:S02]  /*1e260*/  IMAD.MOV.U32 R11, RZ, RZ, 0x41effff4 ;  /* 0x41effff4ff0b7424 */ /* 0x000fe400078e00ff */
[----:B------:R-:W-:-:S06]  /*1e270*/  IMAD.MOV.U32 R8, RZ, RZ, 0x1 ;  /* 0x00000001ff087424 */ /* 0x000fcc00078e00ff */
[----:B-1----:R-:W-:-:S08]  /*1e280*/  DFMA R2, R8, -R10, 1 ;  /* 0x3ff000000802742b */ /* 0x002fd0000000080a */
[----:B------:R-:W-:Y:S02]  /*1e290*/  DFMA R12, R2, R2, R2 ;  /* 0x00000002020c722b */ /* 0x000fe40000000002 */
[----:B------:R-:W-:-:S06]  /*1e2a0*/  DMUL R2, R14, 7.62939453125e-06 ;  /* 0x3ee000000e027828 */ /* 0x000fcc0000000000 */
[----:B------:R-:W-:-:S04]  /*1e2b0*/  DFMA R12, R8, R12, R8 ;  /* 0x0000000c080c722b */ /* 0x000fc80000000008 */
[----:B------:R-:W1:Y:S04]  /*1e2c0*/  FRND.F64.FLOOR R2, R2 ;  /* 0x0000000200027313 */ /* 0x000e680000305800 */
[----:B------:R-:W-:-:S08]  /*1e2d0*/  DFMA R8, R12, -R10, 1 ;  /* 0x3ff000000c08742b */ /* 0x000fd0000000080a */
[----:B------:R-:W-:Y:S02]  /*1e2e0*/  DFMA R12, R12, R8, R12 ;  /* 0x000000080c0c722b */ /* 0x000fe4000000000c */
[C---:B-1----:R-:W-:Y:S02]  /*1e2f0*/  DMUL R16, R2.reuse, UR8 ;  /* 0x0000000802107c28 */ /* 0x042fe40008000000 */
[----:B------:R-:W-:-:S06]  /*1e300*/  DFMA R14, R2, -131072, R14 ;  /* 0xc1000000020e782b */ /* 0x000fcc000000000e */
        /* <DEDUP_REMOVED lines=12> */
[----:B0-2---:R-:W-:Y:S05]  /*1e3d0*/  CALL.REL.NOINC `($__internal_1_$__cuda_sm20_div_rn_f64_full) ;  /* 0x0000006800387944 */ /* 0x005fea0003c00000 */
.L_x_460:
[----:B------:R-:W-:Y:S05]  /*1e3e0*/  BSYNC.RECONVERGENT B1 ;  /* 0x0000000000017941 */ /* 0x000fea0003800200 */
.L_x_459:
[----:B------:R-:W1:Y:S01]  /*1e3f0*/  MUFU.RCP64H R3, 4.29494272000000000000e+09 ;  /* 0x41effff400037908 */ /* 0x000e620000001800 */
        /* <DEDUP_REMOVED lines=8> */
[----:B-1----:R-:W-:-:S08]  /*1e480*/  DFMA R10, R2, -R18, 1 ;  /* 0x3ff00000020a742b */ /* 0x002fd00000000812 */
[----:B------:R-:W-:-:S08]  /*1e490*/  DFMA R10, R10, R10, R10 ;  /* 0x0000000a0a0a722b */ /* 0x000fd0000000000a */
[----:B------:R-:W-:-:S08]  /*1e4a0*/  DFMA R10, R2, R10, R2 ;  /* 0x0000000a020a722b */ /* 0x000fd00000000002 */
[----:B------:R-:W-:-:S08]  /*1e4b0*/  DFMA R2, R10, -R18, 1 ;  /* 0x3ff000000a02742b */ /* 0x000fd00000000812 */
[----:B------:R-:W-:Y:S02]  /*1e4c0*/  DFMA R20, R10, R2, R10 ;  /* 0x000000020a14722b */ /* 0x000fe4000000000a */
[----:B------:R-:W1:Y:S06]  /*1e4d0*/  FRND.F64.FLOOR R2, R8 ;  /* 0x0000000800027313 */ /* 0x000e6c0000305800 */
[----:B------:R-:W-:-:S08]  /*1e4e0*/  DMUL R10, R20, R14 ;  /* 0x0000000e140a7228 */ /* 0x000fd00000000000 */
[-C--:B------:R-:W-:Y:S02]  /*1e4f0*/  DFMA R12, R10, -R18.reuse, R14 ;  /* 0x800000120a0c722b */ /* 0x080fe4000000000e */
[----:B-1----:R-:W-:-:S06]  /*1e500*/  DFMA R2, R2, -R18, R16 ;  /* 0x800000120202722b */ /* 0x002fcc0000000010 */
        /* <DEDUP_REMOVED lines=13> */
[----:B0-2---:R-:W-:Y:S05]  /*1e5e0*/  CALL.REL.NOINC `($__internal_1_$__cuda_sm20_div_rn_f64_full) ;  /* 0x0000006400b47944 */ /* 0x005fea0003c00000 */
.L_x_462:
[----:B------:R-:W-:Y:S05]  /*1e5f0*/  BSYNC.RECONVERGENT B1 ;  /* 0x0000000000017941 */ /* 0x000fea0003800200 */
.L_x_461:
[----:B------:R-:W1:Y:S01]  /*1e600*/  MUFU.RCP64H R13, 4.29494272000000000000e+09 ;  /* 0x41effff4000d7908 */ /* 0x000e620000001800 */
[----:B------:R-:W-:Y:S01]  /*1e610*/  IMAD.MOV.U32 R10, RZ, RZ, -0x28a00000 ;  /* 0xd7600000ff0a7424 */ /* 0x000fe200078e00ff */
[----:B------:R-:W-:Y:S01]  /*1e620*/  UMOV UR4, 0xd7600000 ;  /* 0xd760000000047882 */ /* 0x000fe20000000000 */
[----:B------:R-:W-:Y:S01]  /*1e630*/  IMAD.MOV.U32 R11, RZ, RZ, 0x41effff4 ;  /* 0x41effff4ff0b7424 */ /* 0x000fe200078e00ff */
[----:B------:R-:W-:Y:S01]  /*1e640*/  UMOV UR5, 0x41effff4 ;  /* 0x41effff400057882 */ /* 0x000fe20000000000 */
[----:B------:R-:W-:Y:S01]  /*1e650*/  IMAD.MOV.U32 R12, RZ, RZ, 0x1 ;  /* 0x00000001ff0c7424 */ /* 0x000fe200078e00ff */
[----:B------:R-:W-:Y:S02]  /*1e660*/  BSSY.RECONVERGENT B1, `(.L_x_463) ;  /* 0x000001a000017945 */ /* 0x000fe40003800200 */
[----:B------:R-:W3:Y:S03]  /*1e670*/  FRND.F64.FLOOR R8, R8 ;  /* 0x0000000800087313 */ /* 0x000ee60000305800 */
[----:B-1----:R-:W-:-:S02]  /*1e680*/  DFMA R2, R12, -R10, 1 ;  /* 0x3ff000000c02742b */ /* 0x002fc4000000080a */
[----:B---3--:R-:W-:-:S06]  /*1e690*/  DFMA R14, R8, -R10, R14 ;  /* 0x8000000a080e722b */ /* 0x008fcc000000000e */
        /* <DEDUP_REMOVED lines=21> */
[----:B0-2---:R-:W-:Y:S05]  /*1e7f0*/  CALL.REL.NOINC `($__internal_1_$__cuda_sm20_div_rn_f64_full) ;  /* 0x0000006400307944 */ /* 0x005fea0003c00000 */
.L_x_464:
[----:B------:R-:W-:Y:S05]  /*1e800*/  BSYNC.RECONVERGENT B1 ;  /* 0x0000000000017941 */ /* 0x000fea0003800200 */
.L_x_463:
[----:B------:R-:W1:Y:S01]  /*1e810*/  MUFU.RCP64H R3, 4.29494272000000000000e+09 ;  /* 0x41effff400037908 */ /* 0x000e620000001800 */
[----:B------:R-:W-:Y:S01]  /*1e820*/  IMAD.MOV.U32 R18, RZ, RZ, -0x28a00000 ;  /* 0xd7600000ff127424 */ /* 0x000fe200078e00ff */
[----:B------:R-:W-:Y:S01]  /*1e830*/  MOV R2, 0x1 ;  /* 0x0000000100027802 */ /* 0x000fe20000000f00 */
[----:B------:R-:W-:Y:S01]  /*1e840*/  IMAD.MOV.U32 R19, RZ, RZ, 0x41effff4 ;  /* 0x41effff4ff137424 */ /* 0x000fe200078e00ff */
[----:B------:R-:W-:Y:S01]  /*1e850*/  UMOV UR4, 0xd7600000 ;  /* 0xd760000000047882 */ /* 0x000fe20000000000 */
[----:B------:R-:W-:Y:S01]  /*1e860*/  UMOV UR5, 0x41effff4 ;  /* 0x41effff400057882 */ /* 0x000fe20000000000 */
[----:B------:R-:W-:Y:S02]  /*1e870*/  BSSY.RECONVERGENT B1, `(.L_x_465) ;  /* 0x0000021000017945 */ /* 0x000fe40003800200 */
[----:B------:R-:W3:Y:S01]  /*1e880*/  FRND.F64.FLOOR R8, R8 ;  /* 0x0000000800087313 */ /* 0x000ee20000305800 */
[-C--:B-1----:R-:W-:Y:S02]  /*1e890*/  DFMA R10, R2, -R18.reuse, 1 ;  /* 0x3ff00000020a742b */ /* 0x082fe40000000812 */
[----:B---3--:R-:W-:-:S06]  /*1e8a0*/  DFMA R16, R8, -R18, R16 ;  /* 0x800000120810722b */ /* 0x008fcc0000000010 */
[----:B------:R-:W-:Y:S02]  /*1e8b0*/  DFMA R12, R10, R10, R10 ;  /* 0x0000000a0a0c722b */ /* 0x000fe4000000000a */
[----:B0-----:R-:W-:Y:S02]  /*1e8c0*/  DMUL R10, R36, 7.62939453125e-06 ;  /* 0x3ee00000240a7828 */ /* 0x001fe40000000000 */
[----:B------:R-:W-:-:S04]  /*1e8d0*/  DSETP.GEU.AND P0, PT, R16, RZ, PT ;  /* 0x000000ff1000722a */ /* 0x000fc80003f0e000 */
[----:B------:R-:W-:-:S04]  /*1e8e0*/  DFMA R12, R2, R12, R2 ;  /* 0x0000000c020c722b */ /* 0x000fc80000000002 */
[----:B------:R-:W2:Y:S04]  /*1e8f0*/  FRND.F64.FLOOR R10, R10 ;  /* 0x0000000a000a7313 */ /* 0x000ea80000305800 */
[----:B------:R-:W-:-:S08]  /*1e900*/  DFMA R2, R12, -R18, 1 ;  /* 0x3ff000000c02742b */ /* 0x000fd00000000812 */
[----:B------:R-:W-:Y:S02]  /*1e910*/  DFMA R20, R12, R2, R12 ;  /* 0x000000020c14722b */ /* 0x000fe4000000000c */
[----:B------:R-:W-:Y:S02]  /*1e920*/  DADD R2, R16, UR4 ;  /* 0x0000000410027e29 */ /* 0x000fe40008000000 */
[----:B--2---:R-:W-:-:S08]  /*1e930*/  DMUL R14, R10, R56 ;  /* 0x000000380a0e7228 */ /* 0x004fd00000000000 */
[----:B------:R-:W-:Y:S02]  /*1e940*/  DMUL R12, R20, R14 ;  /* 0x0000000e140c7228 */ /* 0x000fe40000000000 */
[----:B------:R-:W-:-:S06]  /*1e950*/  FSETP.GEU.AND P2, PT, |R15|, 6.5827683646048100446e-37, PT ;  /* 0x036000000f00780b */ /* 0x000fcc0003f4e200 */
[----:B------:R-:W-:-:S08]  /*1e960*/  DFMA R18, R12, -R18, R14 ;  /* 0x800000120c12722b */ /* 0x000fd0000000000e */
[----:B------:R-:W-:Y:S01]  /*1e970*/  DFMA R8, R20, R18, R12 ;  /* 0x000000121408722b */ /* 0x000fe2000000000c */
[----:B------:R-:W-:Y:S02]  /*1e980*/  FSEL R12, R2, R16, !P0 ;  /* 0x00000010020c7208 */ /* 0x000fe40004000000 */
[----:B------:R-:W-:Y:S01]  /*1e990*/  FSEL R13, R3, R17, !P0 ;  /* 0x00000011030d7208 */ /* 0x000fe20004000000 */
[----:B------:R-:W-:-:S06]  /*1e9a0*/  DFMA R16, R10, -131072, R36 ;  /* 0xc10000000a10782b */ /* 0x000fcc0000000024 */
        /* <DEDUP_REMOVED lines=12> */
[----:B------:R-:W-:Y:S05]  /*1ea70*/  CALL.REL.NOINC `($__internal_1_$__cuda_sm20_div_rn_f64_full) ;  /* 0x0000006000907944 */ /* 0x000fea0003c00000 */
.L_x_466:
[----:B------:R-:W-:Y:S05]  /*1ea80*/  BSYNC.RECONVERGENT B1 ;  /* 0x0000000000017941 */ /* 0x000fea0003800200 */
.L_x_465:
        /* <DEDUP_REMOVED lines=31> */
[----:B------:R-:W-:Y:S05]  /*1ec80*/  CALL.REL.NOINC `($__internal_1_$__cuda_sm20_div_rn_f64_full) ;  /* 0x00000060000c7944 */ /* 0x000fea0003c00000 */
.L_x_468:
[----:B------:R-:W-:Y:S05]  /*1ec90*/  BSYNC.RECONVERGENT B1 ;  /* 0x0000000000017941 */ /* 0x000fea0003800200 */
.L_x_467:
        /* <DEDUP_REMOVED lines=32> */
.L_x_470:
[----:B------:R-:W-:Y:S05]  /*1eea0*/  BSYNC.RECONVERGENT B1 ;  /* 0x0000000000017941 */ /* 0x000fea0003800200 */
.L_x_469:
        /* <DEDUP_REMOVED lines=11> */
[----:B------:R-:W-:Y:S02]  /*1ef60*/  DMUL R10, R38, 7.62939453125e-06 ;  /* 0x3ee00000260a7828 */ /* 0x000fe40000000000 */
[----:B------:R-:W-:-:S04]  /*1ef70*/  DSETP.GEU.AND P0, PT, R16, RZ, PT ;  /* 0x000000ff1000722a */ /* 0x000fc80003f0e000 */
[----:B------:R-:W-:-:S04]  /*1ef80*/  DFMA R12, R2, R12, R2 ;  /* 0x0000000c020c722b */ /* 0x000fc80000000002 */
[----:B------:R-:W0:Y:S04]  /*1ef90*/  FRND.F64.FLOOR R10, R10 ;  /* 0x0000000a000a7313 */ /* 0x000e280000305800 */
[----:B------:R-:W-:-:S08]  /*1efa0*/  DFMA R2, R12, -R20, 1 ;  /* 0x3ff000000c02742b */ /* 0x000fd00000000814 */
[----:B------:R-:W-:Y:S02]  /*1efb0*/  DFMA R22, R12, R2, R12 ;  /* 0x000000020c16722b */ /* 0x000fe4000000000c */
[----:B------:R-:W-:Y:S02]  /*1efc0*/  DADD R2, R16, UR4 ;  /* 0x0000000410027e29 */ /* 0x000fe40008000000 */
[C---:B0-----:R-:W-:Y:S02]  /*1efd0*/  DMUL R14, R10.reuse, UR8 ;  /* 0x000000080a0e7c28 */ /* 0x041fe40008000000 */
[----:B------:R-:W-:-:S06]  /*1efe0*/  DFMA R38, R10, -131072, R38 ;  /* 0xc10000000a26782b */ /* 0x000fcc0000000026 */
[----:B------:R-:W-:Y:S01]  /*1eff0*/  DMUL R12, R22, R14 ;  /* 0x0000000e160c7228 */ /* 0x000fe20000000000 */
[----:B------:R-:W-:Y:S02]  /*1f000*/  FSEL R16, R2, R16, !P0 ;  /* 0x0000001002107208 */ /* 0x000fe40004000000 */
[----:B------:R-:W-:Y:S02]  /*1f010*/  FSEL R17, R3, R17, !P0 ;  /* 0x0000001103117208 */ /* 0x000fe40004000000 */
[----:B------:R-:W-:-:S03]  /*1f020*/  FSETP.GEU.AND P1, PT, |R15|, 6.5827683646048100446e-37, PT ;  /* 0x036000000f00780b */ /* 0x000fc60003f2e200 */
[----:B------:R-:W-:Y:S02]  /*1f030*/  DFMA R20, R12, -R20, R14 ;  /* 0x800000140c14722b */ /* 0x000fe4000000000e */
[C---:B------:R-:W-:Y:S02]  /*1f040*/  DADD R2, R16.reuse, UR4 ;  /* 0x0000000410027e29 */ /* 0x040fe40008000000 */
[----:B------:R-:W-:-:S04]  /*1f050*/  DSETP.GEU.AND P0, PT, R16, RZ, PT ;  /* 0x000000ff1000722a */ /* 0x000fc80003f0e000 */
[----:B------:R-:W-:-:S04]  /*1f060*/  DFMA R8, R22, R20, R12 ;  /* 0x000000141608722b */ /* 0x000fc8000000000c */
[----:B------:R-:W-:Y:S02]  /*1f070*/  FSEL R2, R2, R16, !P0 ;  /* 0x0000001002027208 */ /* 0x000fe40004000000 */
[----:B------:R-:W-:-:S04]  /*1f080*/  FSEL R3, R3, R17, !P0 ;  /* 0x0000001103037208 */ /* 0x000fc80004000000 */
[----:B------:R-:W-:Y:S02]  /*1f090*/  FFMA R0, RZ, 29.99997711181640625, R9 ;  /* 0x41effff4ff007823 */ /* 0x000fe40000000009 */
[----:B------:R-:W-:-:S03]  /*1f0a0*/  DADD R18, R18, R2 ;  /* 0x0000000012127229 */ /* 0x000fc60000000002 */
        /* <DEDUP_REMOVED lines=8> */
.L_x_472:
[----:B------:R-:W-:Y:S05]  /*1f130*/  BSYNC.RECONVERGENT B1 ;  /* 0x0000000000017941 */ /* 0x000fea0003800200 */
.L_x_471:
[----:B------:R-:W0:Y:S01]  /*1f140*/  MUFU.RCP64H R3, 4.29494272000000000000e+09 ;  /* 0x41effff400037908 */ /* 0x000e220000001800 */
        /* <DEDUP_REMOVED lines=31> */
.L_x_474:
[----:B------:R-:W-:Y:S05]  /*1f340*/  BSYNC.RECONVERGENT B1 ;  /* 0x0000000000017941 */ /* 0x000fea0003800200 */
.L_x_473:
        /* <DEDUP_REMOVED lines=31> */
[----:B------:R-:W-:Y:S05]  /*1f540*/  CALL.REL.NOINC `($__internal_1_$__cuda_sm20_div_rn_f64_full) ;  /* 0x0000005400dc7944 */ /* 0x000fea0003c00000 */
.L_x_476:
[----:B------:R-:W-:Y:S05]  /*1f550*/  BSYNC.RECONVERGENT B1 ;  /* 0x0000000000017941 */ /* 0x000fea0003800200 */
.L_x_475:
[----:B------:R-:W0:Y:S01]  /*1f560*/  FRND.F64.FLOOR R8, R8 ;  /* 0x0000000800087313 */ /* 0x000e220000305800 */
[----:B------:R-:W-:Y:S02]  /*1f570*/  IMAD.MOV.U32 R12, RZ, RZ, -0x28a00000 ;  /* 0xd7600000ff0c7424 */ /* 0x000fe400078e00ff */
[----:B------:R-:W-:Y:S02]  /*1f580*/  HFMA2 R16, -RZ, RZ, 0, 5.9604644775390625e-08 ;  /* 0x00000001ff107431 */ /* 0x000fe400000001ff */
[----:B------:R-:W-:Y:S01]  /*1f590*/  IMAD.MOV.U32 R13, RZ, RZ, 0x41effff4 ;  /* 0x41effff4ff0d7424 */ /* 0x000fe200078e00ff */
[----:B------:R-:W-:Y:S01]  /*1f5a0*/  UMOV UR4, 0xd7600000 ;  /* 0xd760000000047882 */ /* 0x000fe20000000000 */
[----:B------:R-:W-:Y:S01]  /*1f5b0*/  UMOV UR5, 0x41effff4 ;  /* 0x41effff400057882 */ /* 0x000fe20000000000 */
[----:B------:R-:W-:Y:S01]  /*1f5c0*/  BSSY.RECONVERGENT B1, `(.L_x_477) ;  /* 0x000001e000017945 */ /* 0x000fe20003800200 */
[----:B------:R-:W1:Y:S02]  /*1f5d0*/  MUFU.RCP64H R17, 4.29494272000000000000e+09 ;  /* 0x41effff400117908 */ /* 0x000e640000001800 */
        /* <DEDUP_REMOVED lines=28> */
.L_x_478:
[----:B------:R-:W-:Y:S05]  /*1f7a0*/  BSYNC.RECONVERGENT B1 ;  /* 0x0000000000017941 */ /* 0x000fea0003800200 */
.L_x_477:
        /* <DEDUP_REMOVED lines=8> */
[----:B------:R-:W-:Y:S02]  /*1f830*/  DFMA R14, R10, R10, R10 ;  /* 0x0000000a0a0e722b */ /* 0x000fe4000000000a */
[----:B------:R-:W-:-:S06]  /*1f840*/  DMUL R10, R50, 7.62939453125e-06 ;  /* 0x3ee00000320a7828 */ /* 0x000fcc0000000000 */
[----:B------:R-:W-:Y:S01]  /*1f850*/  DFMA R14, R2, R14, R2 ;  /* 0x0000000e020e722b */ /* 0x000fe20000000002 */
[----:B------:R-:W0:Y:S07]  /*1f860*/  FRND.F64.FLOOR R12, R10 ;  /* 0x0000000a000c7313 */ /* 0x000e2e0000305800 */
[----:B------:R-:W-:Y:S02]  /*1f870*/  DFMA R2, R14, -R22, 1 ;  /* 0x3ff000000e02742b */ /* 0x000fe40000000816 */
[----:B0-----:R-:W-:-:S06]  /*1f880*/  DMUL R16, R12, UR8 ;  /* 0x000000080c107c28 */ /* 0x001fcc0008000000 */
[----:B------:R-:W-:Y:S02]  /*1f890*/  DFMA R24, R14, R2, R14 ;  /* 0x000000020e18722b */ /* 0x000fe4000000000e */
[----:B------:R-:W0:Y:S06]  /*1f8a0*/  FRND.F64.FLOOR R2, R8 ;  /* 0x0000000800027313 */ /* 0x000e2c0000305800 */
[----:B------:R-:W-:Y:S01]  /*1f8b0*/  DMUL R14, R24, R16 ;  /* 0x00000010180e7228 */ /* 0x000fe20000000000 */
[----:B------:R-:W-:-:S07]  /*1f8c0*/  FSETP.GEU.AND P2, PT, |R17|, 6.5827683646048100446e-37, PT ;  /* 0x036000001100780b */ /* 0x000fce0003f4e200 */
[-C--:B------:R-:W-:Y:S02]  /*1f8d0*/  DFMA R20, R14, -R22.reuse, R16 ;  /* 0x800000160e14722b */ /* 0x080fe40000000010 */
[----:B0-----:R-:W-:Y:S02]  /*1f8e0*/  DFMA R2, R2, -R22, R18 ;  /* 0x800000160202722b */ /* 0x001fe40000000012 */
[----:B------:R-:W-:-:S04]  /*1f8f0*/  DFMA R18, R12, -131072, R50 ;  /* 0xc10000000c12782b */ /* 0x000fc80000000032 */
        /* <DEDUP_REMOVED lines=14> */
.L_x_480:
[----:B------:R-:W-:Y:S05]  /*1f9e0*/  BSYNC.RECONVERGENT B1 ;  /* 0x0000000000017941 */ /* 0x000fea0003800200 */
.L_x_479:
[----:B------:R-:W0:Y:S01]  /*1f9f0*/  MUFU.RCP64H R3, 4.29494272000000000000e+09 ;  /* 0x41effff400037908 */ /* 0x000e220000001800 */
[----:B------:R-:W-:Y:S01]  /*1fa00*/  MOV R20, 0xd7600000 ;  /* 0xd760000000147802 */ /* 0x000fe20000000f00 */
[----:B------:R-:W-:Y:S01]  /*1fa10*/  IMAD.MOV.U32 R21, RZ, RZ, 0x41effff4 ;  /* 0x41effff4ff157424 */ /* 0x000fe200078e00ff */
[----:B------:R-:W-:Y:S01]  /*1fa20*/  DMUL R18, R18, UR8 ;  /* 0x0000000812127c28 */ /* 0x000fe20008000000 */
        /* <DEDUP_REMOVED lines=28> */
.L_x_482:
[----:B------:R-:W-:Y:S05]  /*1fbf0*/  BSYNC.RECONVERGENT B1 ;  /* 0x0000000000017941 */ /* 0x000fea0003800200 */
.L_x_481:
        /* <DEDUP_REMOVED lines=32> */
.L_x_484:
[----:B------:R-:W-:Y:S05]  /*1fe00*/  BSYNC.RECONVERGENT B1 ;  /* 0x0000000000017941 */ /* 0x000fea0003800200 */
.L_x_483:
        /* <DEDUP_REMOVED lines=18> */
[----:B0-----:R-:W-:-:S08]  /*1ff30*/  DMUL R16, R10, R56 ;  /* 0x000000380a107228 */ /* 0x001fd00000000000 */
        /* <DEDUP_REMOVED lines=19> */
[----:B------:R-:W-:Y:S05]  /*20070*/  CALL.REL.NOINC `($__internal_1_$__cuda_sm20_div_rn_f64_full) ;  /* 0x0000004c00107944 */ /* 0x000fea0003c00000 */
.L_x_486:
[----:B------:R-:W-:Y:S05]  /*20080*/  BSYNC.RECONVERGENT B1 ;  /* 0x0000000000017941 */ /* 0x000fea0003800200 */
.L_x_485:
        /* <DEDUP_REMOVED lines=32> */
.L_x_488:
[----:B------:R-:W-:Y:S05]  /*20290*/  BSYNC.RECONVERGENT B1 ;  /* 0x0000000000017941 */ /* 0x000fea0003800200 */
.L_x_487:
        /* <DEDUP_REMOVED lines=32> */
.L_x_490:
[----:B------:R-:W-:Y:S05]  /*204a0*/  BSYNC.RECONVERGENT B1 ;  /* 0x0000000000017941 */ /* 0x000fea0003800200 */
.L_x_489:
        /* <DEDUP_REMOVED lines=40> */
.L_x_492:
[----:B------:R-:W-:Y:S05]  /*20730*/  BSYNC.RECONVERGENT B1 ;  /* 0x0000000000017941 */ /* 0x000fea0003800200 */
.L_x_491:
        /* <DEDUP_REMOVED lines=32> */
.L_x_494:
[----:B------:R-:W-:Y:S05]  /*20940*/  BSYNC.RECONVERGENT B1 ;  /* 0x0000000000017941 */ /* 0x000fea0003800200 */
.L_x_493:
        /* <DEDUP_REMOVED lines=32> */
.L_x_496:
[----:B------:R-:W-:Y:S05]  /*20b50*/  BSYNC.RECONVERGENT B1 ;  /* 0x0000000000017941 */ /* 0x000fea0003800200 */
.L_x_495:
        /* <DEDUP_REMOVED lines=36> */
.L_x_498:
[----:B------:R-:W-:Y:S05]  /*20da0*/  BSYNC.RECONVERGENT B1 ;  /* 0x0000000000017941 */ /* 0x000fea0003800200 */
.L_x_497:
        /* <DEDUP_REMOVED lines=35> */
.L_x_500:
[----:B------:R-:W-:Y:S05]  /*20fe0*/  BSYNC.RECONVERGENT B1 ;  /* 0x0000000000017941 */ /* 0x000fea0003800200 */
.L_x_499:
[----:B------:R-:W0:Y:S01]  /*20ff0*/  MUFU.RCP64H R3, 4.29494272000000000000e+09 ;  /* 0x41effff400037908 */ /* 0x000e220000001800 */
        /* <DEDUP_REMOVED lines=31> */
.L_x_502:
[----:B------:R-:W-:Y:S05]  /*211f0*/  BSYNC.RECONVERGENT B1 ;  /* 0x0000000000017941 */ /* 0x000fea0003800200 */
.L_x_501:
        /* <DEDUP_REMOVED lines=32> */
.L_x_504:
[----:B------:R-:W-:Y:S05]  /*21400*/  BSYNC.RECONVERGENT B1 ;  /* 0x0000000000017941 */ /* 0x000fea0003800200 */
.L_x_503:
        /* <DEDUP_REMOVED lines=18> */
[C---:B0-----:R-:W-:Y:S02]  /*21530*/  DMUL R18, R10.reuse, R56 ;  /* 0x000000380a127228 */ /* 0x041fe40000000000 */
[----:B------:R-:W-:-:S06]  /*21540*/  DFMA R40, R10, -131072, R40 ;  /* 0xc10000000a28782b */ /* 0x000fcc0000000028 */
[----:B------:R-:W-:Y:S02]  /*21550*/  DMUL R12, R24, R18 ;  /* 0x00000012180c7228 */ /* 0x000fe40000000000 */
[----:B------:R-:W-:-:S06]  /*21560*/  FSETP.GEU.AND P2, PT, |R19|, 6.5827683646048100446e-37, PT ;  /* 0x036000001300780b */ /* 0x000fcc0003f4e200 */
        /* <DEDUP_REMOVED lines=17> */
.L_x_506:
[----:B------:R-:W-:Y:S05]  /*21680*/  BSYNC.RECONVERGENT B1 ;  /* 0x0000000000017941 */ /* 0x000fea0003800200 */
.L_x_505:
        /* <DEDUP_REMOVED lines=32> */
.L_x_508:
[----:B------:R-:W-:Y:S05]  /*21890*/  BSYNC.RECONVERGENT B1 ;  /* 0x0000000000017941 */ /* 0x000fea0003800200 */
.L_x_507:
        /* <DEDUP_REMOVED lines=32> */
.L_x_510:
[----:B------:R-:W-:Y:S05]  /*21aa0*/  BSYNC.RECONVERGENT B1 ;  /* 0x0000000000017941 */ /* 0x000fea0003800200 */
.L_x_509:
        /* <DEDUP_REMOVED lines=40> */
.L_x_512:
[----:B------:R-:W-:Y:S05]  /*21d30*/  BSYNC.RECONVERGENT B1 ;  /* 0x0000000000017941 */ /* 0x000fea0003800200 */
.L_x_511:
        /* <DEDUP_REMOVED lines=32> */
.L_x_514:
[----:B------:R-:W-:Y:S05]  /*21f40*/  BSYNC.RECONVERGENT B1 ;  /* 0x0000000000017941 */ /* 0x000fea0003800200 */
.L_x_513:
        /* <DEDUP_REMOVED lines=32> */
.L_x_516:
[----:B------:R-:W-:Y:S05]  /*22150*/  BSYNC.RECONVERGENT B1 ;  /* 0x0000000000017941 */ /* 0x000fea0003800200 */
.L_x_515:
[----:B------:R-:W0:Y:S01]  /*22160*/  FRND.F64.FLOOR R8, R8 ;  /* 0x0000000800087313 */ /* 0x000e220000305800 */
[----:B------:R-:W-:Y:S01]  /*22170*/  MOV R12, 0xd7600000 ;  /* 0xd7600000000c7802 */ /* 0x000fe20000000f00 */
[----:B------:R-:W-:Y:S01]  /*22180*/  IMAD.MOV.U32 R13, RZ, RZ, 0x41effff4 ;  /* 0x41effff4ff0d7424 */ /* 0x000fe200078e00ff */
[----:B------:R-:W-:Y:S01]  /*22190*/  UMOV UR4, 0xd7600000 ;  /* 0xd760000000047882 */ /* 0x000fe20000000000 */
[----:B------:R-:W-:Y:S01]  /*221a0*/  IMAD.MOV.U32 R22, RZ, RZ, 0x1 ;  /* 0x00000001ff167424 */ /* 0x000fe200078e00ff */
        /* <DEDUP_REMOVED lines=31> */
.L_x_518:
[----:B------:R-:W-:Y:S05]  /*223a0*/  BSYNC.RECONVERGENT B1 ;  /* 0x0000000000017941 */ /* 0x000fea0003800200 */
.L_x_517:
        /* <DEDUP_REMOVED lines=8> */
[----:B------:R-:W2:Y:S01]  /*22430*/  FRND.F64.FLOOR R8, R8 ;  /* 0x0000000800087313 */ /* 0x000ea20000305800 */
[----:B0-----:R-:W-:Y:S01]  /*22440*/  DFMA R10, R2, -R22, UR4 ;  /* 0x00000004020a7e2b */ /* 0x001fe20008000816 */
[----:B------:R-:W-:Y:S01]  /*22450*/  UMOV UR4, 0xd7600000 ;  /* 0xd760000000047882 */ /* 0x000fe20000000000 */
[----:B------:R-:W-:Y:S01]  /*22460*/  UMOV UR5, 0x41effff4 ;  /* 0x41effff400057882 */ /* 0x000fe20000000000 */
[----:B-1----:R-:W-:-:S04]  /*22470*/  FSETP.GEU.AND P1, PT, |R19|, 6.5827683646048100446e-37, PT ;  /* 0x036000001300780b */ /* 0x002fc80003f2e200 */
[----:B------:R0:W1:Y:S01]  /*22480*/  F2I.U32.F64.TRUNC R7, R14 ;  /* 0x0000000e00077311 */ /* 0x000062000030d000 */
[----:B------:R-:W-:Y:S02]  /*22490*/  DFMA R10, R10, R10, R10 ;  /* 0x0000000a0a0a722b */ /* 0x000fe4000000000a */
[----:B--2---:R-:W-:-:S05]  /*224a0*/  DFMA R20, R8, -UR4, R20 ;  /* 0x8000000408147c2b */ /* 0x004fca0008000014 */
[----:B------:R-:W2:Y:S01]  /*224b0*/  I2F.F64.U32 R4, R5 ;  /* 0x0000000500047312 */ /* 0x000ea20000201800 */
[----:B------:R-:W-:Y:S02]  /*224c0*/  DFMA R10, R2, R10, R2 ;  /* 0x0000000a020a722b */ /* 0x000fe40000000002 */
[----:B------:R-:W-:-:S06]  /*224d0*/  DSETP.GEU.AND P0, PT, R20, RZ, PT ;  /* 0x000000ff1400722a */ /* 0x000fcc0003f0e000 */
[----:B------:R-:W-:-:S08]  /*224e0*/  DFMA R2, R10, -R22, 1 ;  /* 0x3ff000000a02742b */ /* 0x000fd00000000816 */
[----:B------:R-:W-:Y:S02]  /*224f0*/  DFMA R24, R10, R2, R10 ;  /* 0x000000020a18722b */ /* 0x000fe4000000000a */
[----:B------:R-:W-:Y:S01]  /*22500*/  DADD R10, R20, UR4 ;  /* 0x00000004140a7e29 */ /* 0x000fe20008000000 */
[----:B------:R0:W3:Y:S05]  /*22510*/  F2I.U32.F64.TRUNC R3, R16 ;  /* 0x0000001000037311 */ /* 0x0000ea000030d000 */
[----:B------:R-:W-:-:S04]  /*22520*/  DMUL R12, R24, R18 ;  /* 0x00000012180c7228 */ /* 0x000fc80000000000 */
[----:B------:R-:W-:Y:S02]  /*22530*/  FSEL R10, R10, R20, !P0 ;  /* 0x000000140a0a7208 */ /* 0x000fe40004000000 */
[----:B------:R-:W-:Y:S02]  /*22540*/  FSEL R11, R11, R21, !P0 ;  /* 0x000000150b0b7208 */ /* 0x000fe40004000000 */
[----:B------:R-:W-:Y:S01]  /*22550*/  DFMA R22, R12, -R22, R18 ;  /* 0x800000160c16722b */ /* 0x000fe20000000012 */
[----:B------:R0:W4:Y:S07]  /*22560*/  I2F.F64.U32 R20, R6 ;  /* 0x0000000600147312 */ /* 0x00012e0000201800 */
[----:B------:R-:W-:Y:S01]  /*22570*/  DFMA R8, R24, R22, R12 ;  /* 0x000000161808722b */ /* 0x000fe2000000000c */
[----:B------:R0:W0:Y:S09]  /*22580*/  F2I.U32.F64.TRUNC R0, R10 ;  /* 0x0000000a00007311 */ /* 0x000032000030d000 */
[----:B------:R-:W-:-:S05]  /*22590*/  FFMA R2, RZ, 29.999998092651367188, R9 ;  /* 0x41efffffff027823 */ /* 0x000fca0000000009 */
[----:B------:R-:W-:-:S13]  /*225a0*/  FSETP.GT.AND P0, PT, |R2|, 1.469367938527859385e-39, PT ;  /* 0x001000000200780b */ /* 0x000fda0003f04200 */
[----:B01234-:R-:W-:Y:S05]  /*225b0*/  @P0 BRA P1, `(.L_x_520) ;  /* 0x0000000000180947 */ /* 0x01ffea0000800000 */
[----:B------:R-:W-:Y:S01]  /*225c0*/  MOV R8, R18 ;  /* 0x0000001200087202 */ /* 0x000fe20000000f00 */
[----:B------:R-:W-:Y:S01]  /*225d0*/  IMAD.MOV.U32 R9, RZ, RZ, R19 ;  /* 0x000000ffff097224 */ /* 0x000fe200078e0013 */
[----:B------:R-:W-:Y:S01]  /*225e0*/  MOV R2, 0x22620 ;  /* 0x0002262000027802 */ /* 0x000fe20000000f00 */
[----:B------:R-:W-:Y:S02]  /*225f0*/  IMAD.MOV.U32 R60, RZ, RZ, -0x1a200000 ;  /* 0xe5e00000ff3c7424 */ /* 0x000fe400078e00ff */
[----:B------:R-:W-:-:S07]  /*22600*/  IMAD.MOV.U32 R61, RZ, RZ, 0x41efffff ;  /* 0x41efffffff3d7424 */ /* 0x000fce00078e00ff */
[----:B------:R-:W-:Y:S05]  /*22610*/  CALL.REL.NOINC `($__internal_1_$__cuda_sm20_div_rn_f64_full) ;  /* 0x0000002400a87944 */ /* 0x000fea0003c00000 */
.L_x_520:
[----:B------:R-:W-:Y:S05]  /*22620*/  BSYNC.RECONVERGENT B1 ;  /* 0x0000000000017941 */ /* 0x000fea0003800200 */
.L_x_519:
        /* <DEDUP_REMOVED lines=13> */
[----:B------:R-:W-:-:S06]  /*22700*/  DADD R10, R18, UR4 ;  /* 0x00000004120a7e29 */ /* 0x000fcc0008000000 */
[----:B------:R-:W-:-:S08]  /*22710*/  DFMA R16, R14, -R12, 1 ;  /* 0x3ff000000e10742b */ /* 0x000fd0000000080c */
[----:B------:R-:W-:Y:S01]  /*22720*/  DFMA R16, R14, R16, R14 ;  /* 0x000000100e10722b */ /* 0x000fe2000000000e */
[----:B------:R-:W-:Y:S02]  /*22730*/  FSEL R14, R10, R18, !P0 ;  /* 0x000000120a0e7208 */ /* 0x000fe40004000000 */
[----:B------:R-:W-:-:S04]  /*22740*/  FSEL R15, R11, R19, !P0 ;  /* 0x000000130b0f7208 */ /* 0x000fc80004000000 */
[----:B------:R-:W-:Y:S02]  /*22750*/  FSETP.GEU.AND P1, PT, |R15|, 6.5827683646048100446e-37, PT ;  /* 0x036000000f00780b */ /* 0x000fe40003f2e200 */
[----:B------:R-:W-:-:S08]  /*22760*/  DMUL R8, R16, R14 ;  /* 0x0000000e10087228 */ /* 0x000fd00000000000 */
        /* <DEDUP_REMOVED lines=11> */
.L_x_522:
[----:B------:R-:W-:Y:S05]  /*22820*/  BSYNC.RECONVERGENT B1 ;  /* 0x0000000000017941 */ /* 0x000fea0003800200 */
.L_x_521:
[----:B------:R-:W0:Y:S01]  /*22830*/  MUFU.RCP64H R19, 4.29496524800000000000e+09 ;  /* 0x41efffff00137908 */ /* 0x000e220000001800 */
[----:B------:R-:W-:Y:S01]  /*22840*/  IMAD.MOV.U32 R16, RZ, RZ, -0x1a200000 ;  /* 0xe5e00000ff107424 */ /* 0x000fe200078e00ff */
[----:B------:R-:W-:Y:S01]  /*22850*/  MOV R18, 0x1 ;  /* 0x0000000100127802 */ /* 0x000fe20000000f00 */
[----:B------:R-:W-:Y:S01]  /*22860*/  IMAD.MOV.U32 R17, RZ, RZ, 0x41efffff ;  /* 0x41efffffff117424 */ /* 0x000fe200078e00ff */
[----:B------:R-:W-:Y:S01]  /*22870*/  UMOV UR4, 0xe5e00000 ;  /* 0xe5e0000000047882 */ /* 0x000fe20000000000 */
[----:B------:R-:W-:Y:S01]  /*22880*/  IMAD.MOV.U32 R10, RZ, RZ, R14 ;  /* 0x000000ffff0a7224 */ /* 0x000fe200078e000e */
[----:B------:R-:W-:Y:S01]  /*22890*/  UMOV UR5, 0x41efffff ;  /* 0x41efffff00057882 */ /* 0x000fe20000000000 */
[----:B------:R-:W-:Y:S01]  /*228a0*/  IMAD.MOV.U32 R11, RZ, RZ, R15 ;  /* 0x000000ffff0b7224 */ /* 0x000fe200078e000f */
[----:B------:R-:W1:Y:S01]  /*228b0*/  FRND.F64.FLOOR R8, R8 ;  /* 0x0000000800087313 */ /* 0x000e620000305800 */
[----:B------:R-:W-:Y:S01]  /*228c0*/  BSSY.RECONVERGENT B1, `(.L_x_523) ;  /* 0x000001c000017945 */ /* 0x000fe20003800200 */
[----:B0-----:R-:W-:-:S03]  /*228d0*/  DFMA R14, R18, -R16, 1 ;  /* 0x3ff00000120e742b */ /* 0x001fc60000000810 */
[----:B-1----:R-:W-:-:S05]  /*228e0*/  DFMA R10, R8, -R16, R10 ;  /* 0x80000010080a722b */ /* 0x002fca000000000a */
[----:B------:R-:W-:-:S03]  /*228f0*/  DFMA R14, R14, R14, R14 ;  /* 0x0000000e0e0e722b */ /* 0x000fc6000000000e */
[C---:B------:R-:W-:Y:S02]  /*22900*/  DADD R12, R10.reuse, UR4 ;  /* 0x000000040a0c7e29 */ /* 0x040fe40008000000 */
[----:B------:R-:W-:-:S03]  /*22910*/  DSETP.GEU.AND P0, PT, R10, RZ, PT ;  /* 0x000000ff0a00722a */ /* 0x000fc60003f0e000 */
[----:B------:R-:W-:-:S05]  /*22920*/  DFMA R14, R18, R14, R18 ;  /* 0x0000000e120e722b */ /* 0x000fca0000000012 */
[----:B------:R-:W-:Y:S02]  /*22930*/  FSEL R10, R12, R10, !P0 ;  /* 0x0000000a0c0a7208 */ /* 0x000fe40004000000 */
[----:B------:R-:W-:Y:S01]  /*22940*/  FSEL R11, R13, R11, !P0 ;  /* 0x0000000b0d0b7208 */ /* 0x000fe20004000000 */
[----:B------:R-:W-:-:S05]  /*22950*/  DFMA R12, R14, -R16, 1 ;  /* 0x3ff000000e0c742b */ /* 0x000fca0000000810 */
[C---:B------:R-:W-:Y:S02]  /*22960*/  DADD R8, R10.reuse, UR4 ;  /* 0x000000040a087e29 */ /* 0x040fe40008000000 */
[----:B------:R-:W-:Y:S02]  /*22970*/  DSETP.GEU.AND P0, PT, R10, RZ, PT ;  /* 0x000000ff0a00722a */ /* 0x000fe40003f0e000 */
[----:B------:R-:W-:-:S06]  /*22980*/  DFMA R12, R14, R12, R14 ;  /* 0x0000000c0e0c722b */ /* 0x000fcc000000000e */
        /* <DEDUP_REMOVED lines=15> */
.L_x_524:
[----:B------:R-:W-:Y:S05]  /*22a80*/  BSYNC.RECONVERGENT B1 ;  /* 0x0000000000017941 */ /* 0x000fea0003800200 */
.L_x_523:
[----:B------:R-:W0:Y:S01]  /*22a90*/  MUFU.RCP64H R11, 4.29496524800000000000e+09 ;  /* 0x41efffff000b7908 */ /* 0x000e220000001800 */
[----:B------:R-:W-:Y:S01]  /*22aa0*/  MOV R18, 0xe5e00000 ;  /* 0xe5e0000000127802 */ /* 0x000fe20000000f00 */
[----:B------:R-:W-:Y:S01]  /*22ab0*/  IMAD.MOV.U32 R19, RZ, RZ, 0x41efffff ;  /* 0x41efffffff137424 */ /* 0x000fe200078e00ff */
[----:B------:R-:W-:Y:S01]  /*22ac0*/  FSETP.GEU.AND P2, PT, |R5|, 6.5827683646048100446e-37, PT ;  /* 0x036000000500780b */ /* 0x000fe20003f4e200 */
[----:B------:R-:W-:Y:S01]  /*22ad0*/  IMAD.MOV.U32 R10, RZ, RZ, 0x1 ;  /* 0x00000001ff0a7424 */ /* 0x000fe200078e00ff */
[----:B------:R-:W-:Y:S01]  /*22ae0*/  UMOV UR4, 0xe5e00000 ;  /* 0xe5e0000000047882 */ /* 0x000fe20000000000 */
[----:B------:R-:W-:Y:S01]  /*22af0*/  UMOV UR5, 0x41efffff ;  /* 0x41efffff00057882 */ /* 0x000fe20000000000 */
[----:B------:R-:W-:Y:S03]  /*22b00*/  BSSY.RECONVERGENT B1, `(.L_x_525) ;  /* 0x0000018000017945 */ /* 0x000fe60003800200 */
        /* <DEDUP_REMOVED lines=23> */
.L_x_526:
[----:B------:R-:W-:Y:S05]  /*22c80*/  BSYNC.RECONVERGENT B1 ;  /* 0x0000000000017941 */ /* 0x000fea0003800200 */
.L_x_525:
        /* <DEDUP_REMOVED lines=13> */
[----:B------:R-:W-:-:S06]  /*22d60*/  DADD R10, R4, UR4 ;  /* 0x00000004040a7e29 */ /* 0x000fcc0008000000 */
[----:B------:R-:W-:-:S04]  /*22d70*/  DFMA R18, R16, -R12, 1 ;  /* 0x3ff000001012742b */ /* 0x000fc8000000080c */
[----:B------:R-:W-:Y:S02]  /*22d80*/  FSEL R4, R10, R4, !P0 ;  /* 0x000000040a047208 */ /* 0x000fe40004000000 */
[----:B------:R-:W-:Y:S02]  /*22d90*/  FSEL R5, R11, R5, !P0 ;  /* 0x000000050b057208 */ /* 0x000fe40004000000 */
[----:B------:R-:W-:Y:S02]  /*22da0*/  DFMA R18, R16, R18, R16 ;  /* 0x000000121012722b */ /* 0x000fe40000000010 */
[----:B------:R-:W-:-:S06]  /*22db0*/  FSETP.GEU.AND P1, PT, |R5|, 6.5827683646048100446e-37, PT ;  /* 0x036000000500780b */ /* 0x000fcc0003f2e200 */
[----:B------:R-:W-:-:S08]  /*22dc0*/  DMUL R8, R18, R4 ;  /* 0x0000000412087228 */ /* 0x000fd00000000000 */
        /* <DEDUP_REMOVED lines=11> */
.L_x_528:
[----:B------:R-:W-:Y:S05]  /*22e80*/  BSYNC.RECONVERGENT B1 ;  /* 0x0000000000017941 */ /* 0x000fea0003800200 */
.L_x_527:
        /* <DEDUP_REMOVED lines=11> */
[C---:B------:R-:W-:Y:S02]  /*22f40*/  DADD R10, R4.reuse, UR4 ;  /* 0x00000004040a7e29 */ /* 0x040fe40008000000 */
[----:B------:R-:W-:-:S04]  /*22f50*/  DSETP.GEU.AND P0, PT, R4, RZ, PT ;  /* 0x000000ff0400722a */ /* 0x000fc80003f0e000 */
[----:B------:R-:W-:-:S04]  /*22f60*/  DFMA R18, R16, R18, R16 ;  /* 0x000000121012722b */ /* 0x000fc80000000010 */
[----:B------:R-:W-:Y:S02]  /*22f70*/  FSEL R8, R10, R4, !P0 ;  /* 0x000000040a087208 */ /* 0x000fe40004000000 */
[----:B------:R-:W-:Y:S02]  /*22f80*/  FSEL R9, R11, R5, !P0 ;  /* 0x000000050b097208 */ /* 0x000fe40004000000 */
[----:B------:R-:W-:-:S04]  /*22f90*/  DFMA R10, R18, -R12, 1 ;  /* 0x3ff00000120a742b */ /* 0x000fc8000000080c */
        /* <DEDUP_REMOVED lines=18> */
.L_x_530:
[----:B------:R-:W-:Y:S05]  /*230c0*/  BSYNC.RECONVERGENT B1 ;  /* 0x0000000000017941 */ /* 0x000fea0003800200 */
.L_x_529:
[----:B------:R-:W0:Y:S01]  /*230d0*/  MUFU.RCP64H R11, 4.29496524800000000000e+09 ;  /* 0x41efffff000b7908 */ /* 0x000e220000001800 */
[----:B------:R-:W-:Y:S01]  /*230e0*/  IMAD.MOV.U32 R18, RZ, RZ, -0x1a200000 ;  /* 0xe5e00000ff127424 */ /* 0x000fe200078e00ff */
[----:B------:R-:W-:Y:S01]  /*230f0*/  FSETP.GEU.AND P2, PT, |R21|, 6.5827683646048100446e-37, PT ;  /* 0x036000001500780b */ /* 0x000fe20003f4e200 */
        /* <DEDUP_REMOVED lines=28> */
.L_x_532:
[----:B------:R-:W-:Y:S05]  /*232c0*/  BSYNC.RECONVERGENT B1 ;  /* 0x0000000000017941 */ /* 0x000fea0003800200 */
.L_x_531:
        /* <DEDUP_REMOVED lines=31> */
.L_x_534:
[----:B------:R-:W-:Y:S05]  /*234c0*/  BSYNC.RECONVERGENT B1 ;  /* 0x0000000000017941 */ /* 0x000fea0003800200 */
.L_x_533:
[----:B------:R-:W0:Y:S01]  /*234d0*/  MUFU.RCP64H R21, 4.29496524800000000000e+09 ;  /* 0x41efffff00157908 */ /* 0x000e220000001800 */
[----:B------:R-:W-:Y:S01]  /*234e0*/  MOV R18, 0xe5e00000 ;  /* 0xe5e0000000127802 */ /* 0x000fe20000000f00 */
[----:B------:R-:W-:Y:S01]  /*234f0*/  IMAD.MOV.U32 R19, RZ, RZ, 0x41efffff ;  /* 0x41efffffff137424 */ /* 0x000fe200078e00ff */
[----:B------:R-:W-:Y:S01]  /*23500*/  UMOV UR4, 0xe5e00000 ;  /* 0xe5e0000000047882 */ /* 0x000fe20000000000 */
[----:B------:R-:W-:Y:S01]  /*23510*/  IMAD.MOV.U32 R10, RZ, RZ, R16 ;  /* 0x000000ffff0a7224 */ /* 0x000fe200078e0010 */
[----:B------:R-:W-:Y:S01]  /*23520*/  UMOV UR5, 0x41efffff ;  /* 0x41efffff00057882 */ /* 0x000fe20000000000 */
[----:B------:R-:W-:Y:S01]  /*23530*/  IMAD.MOV.U32 R11, RZ, RZ, R17 ;  /* 0x000000ffff0b7224 */ /* 0x000fe200078e0011 */
[----:B------:R-:W-:Y:S01]  /*23540*/  BSSY.RECONVERGENT B1, `(.L_x_535) ;  /* 0x000001e000017945 */ /* 0x000fe20003800200 */
[----:B------:R-:W1:Y:S01]  /*23550*/  FRND.F64.FLOOR R8, R8 ;  /* 0x0000000800087313 */ /* 0x000e620000305800 */
[----:B------:R-:W-:-:S06]  /*23560*/  IMAD.MOV.U32 R20, RZ, RZ, 0x1 ;  /* 0x00000001ff147424 */ /* 0x000fcc00078e00ff */
        /* <DEDUP_REMOVED lines=27> */
.L_x_536:
[----:B------:R-:W-:Y:S05]  /*23720*/  BSYNC.RECONVERGENT B1 ;  /* 0x0000000000017941 */ /* 0x000fea0003800200 */
.L_x_535:
[----:B------:R-:W0:Y:S01]  /*23730*/  MUFU.RCP64H R11, 4.29494272000000000000e+09 ;  /* 0x41effff4000b7908 */ /* 0x000e220000001800 */
[----:B------:R-:W-:Y:S01]  /*23740*/  IMAD.MOV.U32 R18, RZ, RZ, -0x28a00000 ;  /* 0xd7600000ff127424 */ /* 0x000fe200078e00ff */
[----:B------:R-:W-:Y:S01]  /*23750*/  MOV R19, 0x41effff4 ;  /* 0x41effff400137802 */ /* 0x000fe20000000f00 */
[----:B------:R-:W-:Y:S01]  /*23760*/  IMAD.MOV.U32 R10, RZ, RZ, 0x1 ;  /* 0x00000001ff0a7424 */ /* 0x000fe200078e00ff */
[----:B------:R-:W-:Y:S01]  /*23770*/  UMOV UR4, 0x0 ;  /* 0x0000000000047882 */ /* 0x000fe20000000000 */
[----:B------:R-:W-:Y:S01]  /*23780*/  UMOV UR5, 0x3ff00000 ;  /* 0x3ff0000000057882 */ /* 0x000fe20000000000 */
[----:B------:R-:W1:Y:S01]  /*23790*/  S2R R27, SR_TID.X ;  /* 0x00000000001b7919 */ /* 0x000e620000002100 */
[----:B------:R-:W1:Y:S01]  /*237a0*/  S2UR UR8, SR_CTAID.X ;  /* 0x00000000000879c3 */ /* 0x000e620000002500 */
[----:B------:R-:W-:Y:S01]  /*237b0*/  FRND.F64.FLOOR R8, R8 ;  /* 0x0000000800087313 */ /* 0x000fe20000305800 */
[----:B------:R-:W-:Y:S06]  /*237c0*/  BSSY.RECONVERGENT B1, `(.L_x_537) ;  /* 0x0000029000017945 */ /* 0x000fec0003800200 */
[----:B------:R-:W1:Y:S01]  /*237d0*/  LDC R2, c[0x0][0x360] ;  /* 0x0000d800ff027b82 */ /* 0x000e620000000800 */
[----:B------:R-:W2:Y:S01]  /*237e0*/  I2F.F64.U32 R6, R7 ;  /* 0x0000000700067312 */ /* 0x000ea20000201800 */
[----:B0-----:R-:W-:Y:S01]  /*237f0*/  DFMA R12, R10, -R18, UR4 ;  /* 0x000000040a0c7e2b */ /* 0x001fe20008000812 */
[----:B------:R-:W-:Y:S01]  /*23800*/  UMOV UR4, 0xe5e00000 ;  /* 0xe5e0000000047882 */ /* 0x000fe20000000000 */
[----:B------:R-:W-:-:S05]  /*23810*/  UMOV UR5, 0x41efffff ;  /* 0x41efffff00057882 */ /* 0x000fca0000000000 */
[----:B------:R0:W3:Y:S01]  /*23820*/  F2I.U32.F64.TRUNC R23, R14 ;  /* 0x0000000e00177311 */ /* 0x0000e2000030d000 */
[----:B------:R-:W-:Y:S01]  /*23830*/  DFMA R12, R12, R12, R12 ;  /* 0x0000000c0c0c722b */ /* 0x000fe2000000000c */
[----:B--2---:R-:W-:-:S06]  /*23840*/  FSETP.GEU.AND P1, PT, |R7|, 6.5827683646048100446e-37, PT ;  /* 0x036000000700780b */ /* 0x004fcc0003f2e200 */
[----:B------:R-:W2:Y:S01]  /*23850*/  F2I.U32.F64.TRUNC R25, R4 ;  /* 0x0000000400197311 */ /* 0x000ea2000030d000 */
[----:B------:R-:W-:Y:S01]  /*23860*/  DFMA R12, R10, R12, R10 ;  /* 0x0000000c0a0c722b */ /* 0x000fe2000000000a */
[----:B------:R-:W-:Y:S02]  /*23870*/  IMAD.MOV.U32 R10, RZ, RZ, R16 ;  /* 0x000000ffff0a7224 */ /* 0x000fe400078e0010 */
[----:B------:R-:W-:-:S04]  /*23880*/  IMAD.MOV.U32 R11, RZ, RZ, R17 ;  /* 0x000000ffff0b7224 */ /* 0x000fc800078e0011 */
[----:B------:R-:W-:Y:S01]  /*23890*/  I2F.F64.U32 R4, R0 ;  /* 0x0000000000047312 */ /* 0x000fe20000201800 */
[----:B------:R-:W-:Y:S02]  /*238a0*/  DFMA R16, R12, -R18, 1 ;  /* 0x3ff000000c10742b */ /* 0x000fe40000000812 */
[----:B------:R-:W-:-:S06]  /*238b0*/  DFMA R10, R8, -UR4, R10 ;  /* 0x80000004080a7c2b */ /* 0x000fcc000800000a */
[----:B------:R-:W-:Y:S02]  /*238c0*/  DFMA R20, R12, R16, R12 ;  /* 0x000000100c14722b */ /* 0x000fe4000000000c */
[C---:B------:R-:W-:Y:S01]  /*238d0*/  DADD R8, R10.reuse, UR4 ;  /* 0x000000040a087e29 */ /* 0x040fe20008000000 */
[----:B------:R-:W0:Y:S01]  /*238e0*/  LDC.64 R16, c[0x0][0x388] ;  /* 0x0000e200ff107b82 */ /* 0x000e220000000a00 */
[----:B------:R-:W-:-:S08]  /*238f0*/  DSETP.GEU.AND P0, PT, R10, RZ, PT ;  /* 0x000000ff0a00722a */ /* 0x000fd00003f0e000 */
[----:B------:R-:W-:Y:S02]  /*23900*/  FSEL R12, R8, R10, !P0 ;  /* 0x0000000a080c7208 */ /* 0x000fe40004000000 */
[----:B------:R-:W-:Y:S01]  /*23910*/  FSEL R13, R9, R11, !P0 ;  /* 0x0000000b090d7208 */ /* 0x000fe20004000000 */
[----:B------:R-:W-:-:S05]  /*23920*/  DMUL R8, R20, R6 ;  /* 0x0000000614087228 */ /* 0x000fca0000000000 */
[----:B------:R-:W4:Y:S03]  /*23930*/  F2I.U32.F64.TRUNC R13, R12 ;  /* 0x0000000c000d7311 */ /* 0x000f26000030d000 */
[----:B------:R-:W-:Y:S01]  /*23940*/  DFMA R10, R8, -R18, R6 ;  /* 0x80000012080a722b */ /* 0x000fe20000000006 */
[----:B-1----:R-:W-:-:S04]  /*23950*/  IMAD R19, R2, UR8, R27 ;  /* 0x0000000802137c24 */ /* 0x002fc8000f8e021b */
[----:B0-----:R-:W-:-:S03]  /*23960*/  IMAD.WIDE R14, R19, 0x30, R16 ;  /* 0x00000030130e7825 */ /* 0x001fc600078e0210 */
[----:B------:R-:W-:Y:S01]  /*23970*/  DFMA R8, R20, R10, R8 ;  /* 0x0000000a1408722b */ /* 0x000fe20000000008 */
[----:B------:R0:W1:Y:S01]  /*23980*/  I2F.F64.U32 R16, R3 ;  /* 0x0000000300107312 */ /* 0x0000620000201800 */
[----:B---3--:R0:W-:Y:S04]  /*23990*/  STG.E desc[UR6][R14.64], R23 ;  /* 0x000000170e007986 */ /* 0x0081e8000c101906 */
[----:B--2---:R0:W-:Y:S04]  /*239a0*/  STG.E desc[UR6][R14.64+0x4], R25 ;  /* 0x000004190e007986 */ /* 0x0041e8000c101906 */
[----:B------:R-:W-:Y:S01]  /*239b0*/  FFMA R2, RZ, 29.99997711181640625, R9 ;  /* 0x41effff4ff027823 */ /* 0x000fe20000000009 */
[----:B----4-:R0:W-:Y:S04]  /*239c0*/  STG.E desc[UR6][R14.64+0x8], R13 ;  /* 0x0000080d0e007986 */ /* 0x0101e8000c101906 */
[----:B------:R-:W-:-:S13]  /*239d0*/  FSETP.GT.AND P0, PT, |R2|, 1.469367938527859385e-39, PT ;  /* 0x001000000200780b */ /* 0x000fda0003f04200 */
[----:B01----:R-:W-:Y:S05]  /*239e0*/  @P0 BRA P1, `(.L_x_538) ;  /* 0x0000000000180947 */ /* 0x003fea0000800000 */
[----:B------:R-:W-:Y:S01]  /*239f0*/  IMAD.MOV.U32 R8, RZ, RZ, R6 ;  /* 0x000000ffff087224 */ /* 0x000fe200078e0006 */
[----:B------:R-:W-:Y:S01]  /*23a00*/  MOV R9, R7 ;  /* 0x0000000700097202 */ /* 0x000fe20000000f00 */
[----:B------:R-:W-:Y:S01]  /*23a10*/  IMAD.MOV.U32 R60, RZ, RZ, -0x28a00000 ;  /* 0xd7600000ff3c7424 */ /* 0x000fe200078e00ff */
[----:B------:R-:W-:Y:S01]  /*23a20*/  MOV R2, 0x23a50 ;  /* 0x00023a5000027802 */ /* 0x000fe20000000f00 */
[----:B------:R-:W-:-:S07]  /*23a30*/  IMAD.MOV.U32 R61, RZ, RZ, 0x41effff4 ;  /* 0x41effff4ff3d7424 */ /* 0x000fce00078e00ff */
[----:B------:R-:W-:Y:S05]  /*23a40*/  CALL.REL.NOINC `($__internal_1_$__cuda_sm20_div_rn_f64_full) ;  /* 0x00000010009c7944 */ /* 0x000fea0003c00000 */
.L_x_538:
[----:B------:R-:W-:Y:S05]  /*23a50*/  BSYNC.RECONVERGENT B1 ;  /* 0x0000000000017941 */ /* 0x000fea0003800200 */
.L_x_537:
        /* <DEDUP_REMOVED lines=31> */
.L_x_540:
[----:B------:R-:W-:Y:S05]  /*23c50*/  BSYNC.RECONVERGENT B1 ;  /* 0x0000000000017941 */ /* 0x000fea0003800200 */
.L_x_539:
[----:B------:R-:W0:Y:S01]  /*23c60*/  MUFU.RCP64H R13, 4.29494272000000000000e+09 ;  /* 0x41effff4000d7908 */ /* 0x000e220000001800 */
        /* <DEDUP_REMOVED lines=36> */
.L_x_542:
[----:B------:R-:W-:Y:S05]  /*23eb0*/  BSYNC.RECONVERGENT B1 ;  /* 0x0000000000017941 */ /* 0x000fea0003800200 */
.L_x_541:
[----:B------:R-:W0:Y:S01]  /*23ec0*/  MUFU.RCP64H R3, 4.29494272000000000000e+09 ;  /* 0x41effff400037908 */ /* 0x000e220000001800 */
[----:B------:R-:W-:Y:S01]  /*23ed0*/  IMAD.MOV.U32 R18, RZ, RZ, -0x28a00000 ;  /* 0xd7600000ff127424 */ /* 0x000fe200078e00ff */
[----:B------:R-:W-:Y:S01]  /*23ee0*/  MOV R19, 0x41effff4 ;  /* 0x41effff400137802 */ /* 0x000fe20000000f00 */
[----:B------:R-:W-:Y:S01]  /*23ef0*/  IMAD.MOV.U32 R2, RZ, RZ, 0x1 ;  /* 0x00000001ff027424 */ /* 0x000fe200078e00ff */
[----:B------:R-:W-:Y:S01]  /*23f00*/  FSETP.GEU.AND P2, PT, |R17|, 6.5827683646048100446e-37, PT ;  /* 0x036000001100780b */ /* 0x000fe20003f4e200 */
[----:B------:R-:W-:Y:S01]  /*23f10*/  UMOV UR4, 0xd7600000 ;  /* 0xd760000000047882 */ /* 0x000fe20000000000 */
[----:B------:R-:W-:Y:S01]  /*23f20*/  UMOV UR5, 0x41effff4 ;  /* 0x41effff400057882 */ /* 0x000fe20000000000 */
[----:B------:R-:W-:Y:S02]  /*23f30*/  BSSY.RECONVERGENT B1, `(.L_x_543) ;  /* 0x0000018000017945 */ /* 0x000fe40003800200 */
        /* <DEDUP_REMOVED lines=23> */
.L_x_544:
[----:B------:R-:W-:Y:S05]  /*240b0*/  BSYNC.RECONVERGENT B1 ;  /* 0x0000000000017941 */ /* 0x000fea0003800200 */
.L_x_543:
        /* <DEDUP_REMOVED lines=31> */
.L_x_546:
[----:B------:R-:W-:Y:S05]  /*242b0*/  BSYNC.RECONVERGENT B1 ;  /* 0x0000000000017941 */ /* 0x000fea0003800200 */
.L_x_545:
[----:B------:R-:W0:Y:S01]  /*242c0*/  MUFU.RCP64H R19, 4.29494272000000000000e+09 ;  /* 0x41effff400137908 */ /* 0x000e220000001800 */
[----:B------:R-:W-:Y:S01]  /*242d0*/  IMAD.MOV.U32 R12, RZ, RZ, -0x28a00000 ;  /* 0xd7600000ff0c7424 */ /* 0x000fe200078e00ff */
[----:B------:R-:W-:Y:S01]  /*242e0*/  MOV R2, R16 ;  /* 0x0000001000027202 */ /* 0x000fe20000000f00 */
[----:B------:R-:W-:Y:S01]  /*242f0*/  IMAD.MOV.U32 R13, RZ, RZ, 0x41effff4 ;  /* 0x41effff4ff0d7424 */ /* 0x000fe200078e00ff */
[----:B------:R-:W-:Y:S01]  /*24300*/  UMOV UR4, 0xd7600000 ;  /* 0xd760000000047882 */ /* 0x000fe20000000000 */
[----:B------:R-:W-:Y:S01]  /*24310*/  IMAD.MOV.U32 R3, RZ, RZ, R17 ;  /* 0x000000ffff037224 */ /* 0x000fe200078e0011 */
[----:B------:R-:W-:Y:S01]  /*24320*/  UMOV UR5, 0x41effff4 ;  /* 0x41effff400057882 */ /* 0x000fe20000000000 */
[----:B------:R-:W-:Y:S01]  /*24330*/  IMAD.MOV.U32 R18, RZ, RZ, 0x1 ;  /* 0x00000001ff127424 */ /* 0x000fe200078e00ff */
[----:B------:R-:W1:Y:S01]  /*24340*/  FRND.F64.FLOOR R8, R8 ;  /* 0x0000000800087313 */ /* 0x000e620000305800 */
[----:B------:R-:W-:Y:S04]  /*24350*/  BSSY.RECONVERGENT B1, `(.L_x_547) ;  /* 0x000001c000017945 */ /* 0x000fe80003800200 */
[----:B0-----:R-:W-:-:S02]  /*24360*/  DFMA R16, R18, -R12, 1 ;  /* 0x3ff000001210742b */ /* 0x001fc4000000080c */
        /* <DEDUP_REMOVED lines=26> */
.L_x_548:
[----:B------:R-:W-:Y:S05]  /*24510*/  BSYNC.RECONVERGENT B1 ;  /* 0x0000000000017941 */ /* 0x000fea0003800200 */
.L_x_547:
[----:B------:R-:W0:Y:S01]  /*24520*/  MUFU.RCP64H R3, 4.29494272000000000000e+09 ;  /* 0x41effff400037908 */ /* 0x000e220000001800 */
        /* <DEDUP_REMOVED lines=30> */
.L_x_550:
[----:B------:R-:W-:Y:S05]  /*24710*/  BSYNC.RECONVERGENT B1 ;  /* 0x0000000000017941 */ /* 0x000fea0003800200 */
.L_x_549:
        /* <DEDUP_REMOVED lines=31> */
.L_x_552:
[----:B------:R-:W-:Y:S05]  /*24910*/  BSYNC.RECONVERGENT B1 ;  /* 0x0000000000017941 */ /* 0x000fea0003800200 */
.L_x_551:
[----:B------:R-:W0:Y:S01]  /*24920*/  MUFU.RCP64H R13, 4.29494272000000000000e+09 ;  /* 0x41effff4000d7908 */ /* 0x000e220000001800 */
        /* <DEDUP_REMOVED lines=36> */
.L_x_554:
[----:B------:R-:W-:Y:S05]  /*24b70*/  BSYNC.RECONVERGENT B1 ;  /* 0x0000000000017941 */ /* 0x000fea0003800200 */
.L_x_553:
[----:B------:R-:W0:Y:S01]  /*24b80*/  FRND.F64.FLOOR R8, R8 ;  /* 0x0000000800087313 */ /* 0x000e220000305800 */
[----:B------:R-:W-:Y:S01]  /*24b90*/  MOV R2, R4 ;  /* 0x0000000400027202 */ /* 0x000fe20000000f00 */
[----:B------:R-:W-:Y:S01]  /*24ba0*/  IMAD.MOV.U32 R3, RZ, RZ, R5 ;  /* 0x000000ffff037224 */ /* 0x000fe200078e0005 */
[----:B------:R-:W-:Y:S01]  /*24bb0*/  UMOV UR4, 0xd7600000 ;  /* 0xd760000000047882 */ /* 0x000fe20000000000 */
[----:B------:R-:W-:Y:S01]  /*24bc0*/  UMOV UR5, 0x41effff4 ;  /* 0x41effff400057882 */ /* 0x000fe20000000000 */
[----:B------:R-:W-:Y:S03]  /*24bd0*/  STG.E.64 desc[UR6][R14.64+0x18], RZ ;  /* 0x000018ff0e007986 */ /* 0x000fe6000c101b06 */
[----:B------:R-:W1:Y:S01]  /*24be0*/  F2I.U32.F64.TRUNC R7, R6 ;  /* 0x0000000600077311 */ /* 0x000e62000030d000 */
[----:B------:R-:W-:Y:S04]  /*24bf0*/  STG.E desc[UR6][R14.64+0x20], RZ ;  /* 0x000020ff0e007986 */ /* 0x000fe8000c101906 */
[----:B------:R-:W-:Y:S01]  /*24c00*/  STG.E.64 desc[UR6][R14.64+0x28], RZ ;  /* 0x000028ff0e007986 */ /* 0x000fe2000c101b06 */
[----:B0-----:R-:W-:-:S02]  /*24c10*/  DFMA R2, R8, -UR4, R2 ;  /* 0x8000000408027c2b */ /* 0x001fc40008000002 */
[----:B------:R-:W0:Y:S06]  /*24c20*/  F2I.U32.F64.TRUNC R17, R16 ;  /* 0x0000001000117311 */ /* 0x000e2c000030d000 */
[C---:B------:R-:W-:Y:S01]  /*24c30*/  DADD R4, R2.reuse, UR4 ;  /* 0x0000000402047e29 */ /* 0x040fe20008000000 */
[----:B-1----:R-:W-:Y:S01]  /*24c40*/  STG.E desc[UR6][R14.64+0xc], R7 ;  /* 0x00000c070e007986 */ /* 0x002fe2000c101906 */
[----:B------:R-:W-:-:S03]  /*24c50*/  DSETP.GEU.AND P0, PT, R2, RZ, PT ;  /* 0x000000ff0200722a */ /* 0x000fc60003f0e000 */
[----:B0-----:R-:W-:Y:S05]  /*24c60*/  STG.E desc[UR6][R14.64+0x10], R17 ;  /* 0x000010110e007986 */ /* 0x001fea000c101906 */
[----:B------:R-:W-:Y:S02]  /*24c70*/  FSEL R3, R5, R3, !P0 ;  /* 0x0000000305037208 */ /* 0x000fe40004000000 */
[----:B------:R-:W-:-:S04]  /*24c80*/  FSEL R2, R4, R2, !P0 ;  /* 0x0000000204027208 */ /* 0x000fc80004000000 */
[----:B------:R-:W0:Y:S02]  /*24c90*/  F2I.U32.F64.TRUNC R3, R2 ;  /* 0x0000000200037311 */ /* 0x000e24000030d000 */
[----:B0-----:R-:W-:Y:S01]  /*24ca0*/  STG.E desc[UR6][R14.64+0x14], R3 ;  /* 0x000014030e007986 */ /* 0x001fe2000c101906 */
[----:B------:R-:W-:Y:S05]  /*24cb0*/  EXIT ;  /* 0x000000000000794d */ /* 0x000fea0003800000 */
        .weak           $__internal_1_$__cuda_sm20_div_rn_f64_full
        .type           $__internal_1_$__cuda_sm20_div_rn_f64_full,@function
        .size           $__internal_1_$__cuda_sm20_div_rn_f64_full,(.L_x_562 - $__internal_1_$__cuda_sm20_div_rn_f64_full)
$__internal_1_$__cuda_sm20_div_rn_f64_full:
[C---:B------:R-:W-:Y:S01]  /*24cc0*/  FSETP.GEU.AND P0, PT, |R61|.reuse, 1.469367938527859385e-39, PT ;  /* 0x001000003d00780b */ /* 0x040fe20003f0e200 */
[----:B------:R-:W-:Y:S01]  /*24cd0*/  IMAD.MOV.U32 R69, RZ, RZ, R9 ;  /* 0x000000ffff457224 */ /* 0x000fe200078e0009 */
[----:B------:R-:W-:Y:S01]  /*24ce0*/  LOP3.LUT R58, R61, 0x800fffff, RZ, 0xc0, !PT ;  /* 0x800fffff3d3a7812 */ /* 0x000fe200078ec0ff */
[----:B------:R-:W-:Y:S01]  /*24cf0*/  IMAD.MOV.U32 R68, RZ, RZ, R8 ;  /* 0x000000ffff447224 */ /* 0x000fe200078e0008 */
[----:B------:R-:W-:Y:S01]  /*24d00*/  MOV R12, 0x1 ;  /* 0x00000001000c7802 */ /* 0x000fe20000000f00 */
[----:B------:R-:W-:Y:S01]  /*24d10*/  BSSY.RECONVERGENT B0, `(.L_x_555) ;  /* 0x0000059000007945 */ /* 0x000fe20003800200 */
[----:B------:R-:W-:Y:S01]  /*24d20*/  LOP3.LUT R59, R58, 0x3ff00000, RZ, 0xfc, !PT ;  /* 0x3ff000003a3b7812 */ /* 0x000fe200078efcff */
[----:B------:R-:W-:Y:S01]  /*24d30*/  IMAD.MOV.U32 R58, RZ, RZ, R60 ;  /* 0x000000ffff3a7224 */ /* 0x000fe200078e003c */
[C---:B------:R-:W-:Y:S01]  /*24d40*/  FSETP.GEU.AND P3, PT, |R69|.reuse, 1.469367938527859385e-39, PT ;  /* 0x001000004500780b */ /* 0x040fe20003f6e200 */
[----:B------:R-:W-:Y:S01]  /*24d50*/  IMAD.MOV.U32 R70, RZ, RZ, R68 ;  /* 0x000000ffff467224 */ /* 0x000fe200078e0044 */
[----:B------:R-:W-:-:S02]  /*24d60*/  LOP3.LUT R8, R69, 0x7ff00000, RZ, 0xc0, !PT ;  /* 0x7ff0000045087812 */ /* 0x000fc400078ec0ff */
[----:B------:R-:W-:Y:S01]  /*24d70*/  LOP3.LUT R11, R61, 0x7ff00000, RZ, 0xc0, !PT ;  /* 0x7ff000003d0b7812 */ /* 0x000fe200078ec0ff */
[----:B------:R-:W-:-:S03]  /*24d80*/  @!P0 DMUL R58, R60, 8.98846567431157953865e+307 ;  /* 0x7fe000003c3a8828 */ /* 0x000fc60000000000 */
[----:B------:R-:W-:-:S03]  /*24d90*/  ISETP.GE.U32.AND P2, PT, R8, R11, PT ;  /* 0x0000000b0800720c */ /* 0x000fc60003f46070 */
[----:B------:R-:W0:Y:S02]  /*24da0*/  MUFU.RCP64H R13, R59 ;  /* 0x0000003b000d7308 */ /* 0x000e240000001800 */
[----:B------:R-:W-:Y:S02]  /*24db0*/  @!P3 LOP3.LUT R9, R61, 0x7ff00000, RZ, 0xc0, !PT ;  /* 0x7ff000003d09b812 */ /* 0x000fe400078ec0ff */
[----:B------:R-:W-:Y:S02]  /*24dc0*/  @!P0 LOP3.LUT R11, R59, 0x7ff00000, RZ, 0xc0, !PT ;  /* 0x7ff000003b0b8812 */ /* 0x000fe400078ec0ff */
[----:B------:R-:W-:Y:S01]  /*24dd0*/  @!P3 ISETP.GE.U32.AND P4, PT, R8, R9, PT ;  /* 0x000000090800b20c */ /* 0x000fe20003f86070 */
[----:B------:R-:W-:-:S05]  /*24de0*/  IMAD.MOV.U32 R9, RZ, RZ, 0x1ca00000 ;  /* 0x1ca00000ff097424 */ /* 0x000fca00078e00ff */
[----:B------:R-:W-:-:S04]  /*24df0*/  @!P3 SEL R10, R9, 0x63400000, !P4 ;  /* 0x63400000090ab807 */ /* 0x000fc80006000000 */
[----:B------:R-:W-:Y:S01]  /*24e00*/  @!P3 LOP3.LUT R10, R10, 0x80000000, R69, 0xf8, !PT ;  /* 0x800000000a0ab812 */ /* 0x000fe200078ef845 */
[----:B0-----:R-:W-:-:S08]  /*24e10*/  DFMA R66, R12, -R58, 1 ;  /* 0x3ff000000c42742b */ /* 0x001fd0000000083a */
[----:B------:R-:W-:-:S08]  /*24e20*/  DFMA R66, R66, R66, R66 ;  /* 0x000000424242722b */ /* 0x000fd00000000042 */
[----:B------:R-:W-:Y:S01]  /*24e30*/  DFMA R66, R12, R66, R12 ;  /* 0x000000420c42722b */ /* 0x000fe2000000000c */
[----:B------:R-:W-:Y:S02]  /*24e40*/  SEL R12, R9, 0x63400000, !P2 ;  /* 0x63400000090c7807 */ /* 0x000fe40005000000 */
[----:B------:R-:W-:Y:S01]  /*24e50*/  @!P3 LOP3.LUT R13, R10, 0x100000, RZ, 0xfc, !PT ;  /* 0x001000000a0db812 */ /* 0x000fe200078efcff */
[----:B------:R-:W-:Y:S01]  /*24e60*/  IMAD.MOV.U32 R10, RZ, RZ, R8 ;  /* 0x000000ffff0a7224 */ /* 0x000fe200078e0008 */
[----:B------:R-:W-:Y:S01]  /*24e70*/  LOP3.LUT R71, R12, 0x800fffff, R69, 0xf8, !PT ;  /* 0x800fffff0c477812 */ /* 0x000fe200078ef845 */
[----:B------:R-:W-:Y:S02]  /*24e80*/  @!P3 IMAD.MOV.U32 R12, RZ, RZ, RZ ;  /* 0x000000ffff0cb224 */ /* 0x000fe400078e00ff */
[----:B------:R-:W-:-:S04]  /*24e90*/  DFMA R72, R66, -R58, 1 ;  /* 0x3ff000004248742b */ /* 0x000fc8000000083a */
[----:B------:R-:W-:-:S04]  /*24ea0*/  @!P3 DFMA R70, R70, 2, -R12 ;  /* 0x400000004646b82b */ /* 0x000fc8000000080c */
[----:B------:R-:W-:-:S06]  /*24eb0*/  DFMA R72, R66, R72, R66 ;  /* 0x000000484248722b */ /* 0x000fcc0000000042 */
[----:B------:R-:W-:Y:S02]  /*24ec0*/  @!P3 LOP3.LUT R10, R71, 0x7ff00000, RZ, 0xc0, !PT ;  /* 0x7ff00000470ab812 */ /* 0x000fe400078ec0ff */
[----:B------:R-:W-:-:S08]  /*24ed0*/  DMUL R12, R72, R70 ;  /* 0x00000046480c7228 */ /* 0x000fd00000000000 */
[----:B------:R-:W-:-:S08]  /*24ee0*/  DFMA R66, R12, -R58, R70 ;  /* 0x8000003a0c42722b */ /* 0x000fd00000000046 */
[----:B------:R-:W-:Y:S01]  /*24ef0*/  DFMA R66, R72, R66, R12 ;  /* 0x000000424842722b */ /* 0x000fe2000000000c */
[----:B------:R-:W-:-:S04]  /*24f00*/  IADD3 R12, PT, PT, R10, -0x1, RZ ;  /* 0xffffffff0a0c7810 */ /* 0x000fc80007ffe0ff */
[----:B------:R-:W-:Y:S01]  /*24f10*/  ISETP.GT.U32.AND P0, PT, R12, 0x7feffffe, PT ;  /* 0x7feffffe0c00780c */ /* 0x000fe20003f04070 */
[----:B------:R-:W-:-:S05]  /*24f20*/  VIADD R12, R11, 0xffffffff ;  /* 0xffffffff0b0c7836 */ /* 0x000fca0000000000 */
        /* <DEDUP_REMOVED lines=14> */
[----:B------:R-:W-:-:S04]  /*25010*/  MOV R58, RZ ;  /* 0x000000ff003a7202 */ /* 0x000fc80000000f00 */
[C---:B------:R-:W-:Y:S02]  /*25020*/  FSETP.NEU.AND P0, PT, R59.reuse, RZ, PT ;  /* 0x000000ff3b00720b */ /* 0x040fe40003f0d000 */
[----:B------:R-:W-:-:S04]  /*25030*/  LOP3.LUT R60, R59, 0x80000000, R61, 0x48, !PT ;  /* 0x800000003b3c7812 */ /* 0x000fc800078e483d */
[----:B------:R-:W-:-:S07]  /*25040*/  LOP3.LUT R59, R60, R11, RZ, 0xfc, !PT ;  /* 0x0000000b3c3b7212 */ /* 0x000fce00078efcff */
[----:B------:R-:W-:Y:S05]  /*25050*/  @!P0 BRA `(.L_x_557) ;  /* 0x0000000000908947 */ /* 0x000fea0003800000 */
[----:B------:R-:W-:Y:S01]  /*25060*/  IMAD.MOV R11, RZ, RZ, -R9 ;  /* 0x000000ffff0b7224 */ /* 0x000fe200078e0a09 */
[----:B------:R-:W-:Y:S01]  /*25070*/  IADD3 R9, PT, PT, -R9, -0x43300000, RZ ;  /* 0xbcd0000009097810 */ /* 0x000fe20007ffe1ff */
[----:B------:R-:W-:-:S06]  /*25080*/  IMAD.MOV.U32 R10, RZ, RZ, RZ ;  /* 0x000000ffff0a7224 */ /* 0x000fcc00078e00ff */
[----:B------:R-:W-:Y:S02]  /*25090*/  DFMA R10, R12, -R10, R66 ;  /* 0x8000000a0c0a722b */ /* 0x000fe40000000042 */
[----:B------:R-:W-:-:S08]  /*250a0*/  DMUL.RP R66, R66, R58 ;  /* 0x0000003a42427228 */ /* 0x000fd00000008000 */
[----:B------:R-:W-:Y:S02]  /*250b0*/  FSETP.NEU.AND P0, PT, |R11|, R9, PT ;  /* 0x000000090b00720b */ /* 0x000fe40003f0d200 */
[----:B------:R-:W-:Y:S02]  /*250c0*/  LOP3.LUT R60, R67, R60, RZ, 0x3c, !PT ;  /* 0x0000003c433c7212 */ /* 0x000fe400078e3cff */
[----:B------:R-:W-:Y:S02]  /*250d0*/  FSEL R8, R66, R12, !P0 ;  /* 0x0000000c42087208 */ /* 0x000fe40004000000 */
[----:B------:R-:W-:-:S03]  /*250e0*/  FSEL R9, R60, R13, !P0 ;  /* 0x0000000d3c097208 */ /* 0x000fc60004000000 */
[----:B------:R-:W-:Y:S02]  /*250f0*/  IMAD.MOV.U32 R12, RZ, RZ, R8 ;  /* 0x000000ffff0c7224 */ /* 0x000fe400078e0008 */
[----:B------:R-:W-:Y:S01]  /*25100*/  IMAD.MOV.U32 R13, RZ, RZ, R9 ;  /* 0x000000ffff0d7224 */ /* 0x000fe200078e0009 */
[----:B------:R-:W-:Y:S06]  /*25110*/  BRA `(.L_x_557) ;  /* 0x0000000000607947 */ /* 0x000fec0003800000 */
.L_x_556:
[----:B------:R-:W-:-:S14]  /*25120*/  DSETP.NAN.AND P0, PT, R68, R68, PT ;  /* 0x000000444400722a */ /* 0x000fdc0003f08000 */
[----:B------:R-:W-:Y:S05]  /*25130*/  @P0 BRA `(.L_x_558) ;  /* 0x00000000004c0947 */ /* 0x000fea0003800000 */
[----:B------:R-:W-:-:S14]  /*25140*/  DSETP.NAN.AND P0, PT, R60, R60, PT ;  /* 0x0000003c3c00722a */ /* 0x000fdc0003f08000 */
[----:B------:R-:W-:Y:S05]  /*25150*/  @P0 BRA `(.L_x_559) ;  /* 0x0000000000340947 */ /* 0x000fea0003800000 */
[----:B------:R-:W-:Y:S01]  /*25160*/  ISETP.NE.AND P0, PT, R10, R11, PT ;  /* 0x0000000b0a00720c */ /* 0x000fe20003f05270 */
[----:B------:R-:W-:Y:S01]  /*25170*/  IMAD.MOV.U32 R13, RZ, RZ, -0x80000 ;  /* 0xfff80000ff0d7424 */ /* 0x000fe200078e00ff */
[----:B------:R-:W-:-:S11]  /*25180*/  MOV R12, 0x0 ;  /* 0x00000000000c7802 */ /* 0x000fd60000000f00 */
[----:B------:R-:W-:Y:S05]  /*25190*/  @!P0 BRA `(.L_x_557) ;  /* 0x0000000000408947 */ /* 0x000fea0003800000 */
[----:B------:R-:W-:Y:S02]  /*251a0*/  ISETP.NE.AND P0, PT, R10, 0x7ff00000, PT ;  /* 0x7ff000000a00780c */ /* 0x000fe40003f05270 */
[----:B------:R-:W-:Y:S02]  /*251b0*/  LOP3.LUT R61, R69, 0x80000000, R61, 0x48, !PT ;  /* 0x80000000453d7812 */ /* 0x000fe400078e483d */
[----:B------:R-:W-:-:S13]  /*251c0*/  ISETP.EQ.OR P0, PT, R11, RZ, !P0 ;  /* 0x000000ff0b00720c */ /* 0x000fda0004702670 */
[----:B------:R-:W-:Y:S01]  /*251d0*/  @P0 LOP3.LUT R8, R61, 0x7ff00000, RZ, 0xfc, !PT ;  /* 0x7ff000003d080812 */ /* 0x000fe200078efcff */
[----:B------:R-:W-:Y:S02]  /*251e0*/  @!P0 IMAD.MOV.U32 R12, RZ, RZ, RZ ;  /* 0x000000ffff0c8224 */ /* 0x000fe400078e00ff */
[----:B------:R-:W-:Y:S01]  /*251f0*/  @!P0 IMAD.MOV.U32 R13, RZ, RZ, R61 ;  /* 0x000000ffff0d8224 */ /* 0x000fe200078e003d */
[----:B------:R-:W-:Y:S01]  /*25200*/  @P0 MOV R13, R8 ;  /* 0x00000008000d0202 */ /* 0x000fe20000000f00 */
[----:B------:R-:W-:Y:S01]  /*25210*/  @P0 IMAD.MOV.U32 R12, RZ, RZ, RZ ;  /* 0x000000ffff0c0224 */ /* 0x000fe200078e00ff */
[----:B------:R-:W-:Y:S06]  /*25220*/  BRA `(.L_x_557) ;  /* 0x00000000001c7947 */ /* 0x000fec0003800000 */
.L_x_559:
[----:B------:R-:W-:Y:S01]  /*25230*/  LOP3.LUT R9, R61, 0x80000, RZ, 0xfc, !PT ;  /* 0x000800003d097812 */ /* 0x000fe200078efcff */
[----:B------:R-:W-:-:S04]  /*25240*/  IMAD.MOV.U32 R12, RZ, RZ, R60 ;  /* 0x000000ffff0c7224 */ /* 0x000fc800078e003c */
[----:B------:R-:W-:Y:S01]  /*25250*/  IMAD.MOV.U32 R13, RZ, RZ, R9 ;  /* 0x000000ffff0d7224 */ /* 0x000fe200078e0009 */
[----:B------:R-:W-:Y:S06]  /*25260*/  BRA `(.L_x_557) ;  /* 0x00000000000c7947 */ /* 0x000fec0003800000 */
.L_x_558:
[----:B------:R-:W-:Y:S01]  /*25270*/  LOP3.LUT R9, R69, 0x80000, RZ, 0xfc, !PT ;  /* 0x0008000045097812 */ /* 0x000fe200078efcff */
[----:B------:R-:W-:-:S04]  /*25280*/  IMAD.MOV.U32 R12, RZ, RZ, R68 ;  /* 0x000000ffff0c7224 */ /* 0x000fc800078e0044 */
[----:B------:R-:W-:-:S07]  /*25290*/  IMAD.MOV.U32 R13, RZ, RZ, R9 ;  /* 0x000000ffff0d7224 */ /* 0x000fce00078e0009 */
.L_x_557:
[----:B------:R-:W-:Y:S05]  /*252a0*/  BSYNC.RECONVERGENT B0 ;  /* 0x0000000000007941 */ /* 0x000fea0003800200 */
.L_x_555:
[----:B------:R-:W-:Y:S01]  /*252b0*/  IMAD.MOV.U32 R10, RZ, RZ, R2 ;  /* 0x000000ffff0a7224 */ /* 0x000fe200078e0002 */
[----:B------:R-:W-:Y:S01]  /*252c0*/  MOV R8, R12 ;  /* 0x0000000c00087202 */ /* 0x000fe20000000f00 */
[----:B------:R-:W-:Y:S02]  /*252d0*/  IMAD.MOV.U32 R11, RZ, RZ, 0x0 ;  /* 0x00000000ff0b7424 */ /* 0x000fe400078e00ff */
[----:B------:R-:W-:Y:S02]  /*252e0*/  IMAD.MOV.U32 R9, RZ, RZ, R13 ;  /* 0x000000ffff097224 */ /* 0x000fe400078e000d */
[----:B------:R-:W-:Y:S05]  /*252f0*/  RET.REL.NODEC R10 `(_Z7initRNGjP19curandStateMRG32k3a) ;  /* 0xfffffdac0a407950 */ /* 0x000fea0003c3ffff */
.L_x_560:
        /* <DEDUP_REMOVED lines=16> */
.L_x_562:


//--------------------- .nv.global.init           --------------------------
	.section	.nv.global.init,"aw",@progbits
	.align	4
.nv.global.init:
	.type		mrg32k3aM1SubSeq,@object
	.size		mrg32k3aM1SubSeq,(mrg32k3aM2SubSeq - mrg32k3aM1SubSeq)
mrg32k3aM1SubSeq:
        /*0000*/ 	.byte	0x0b, 0xcc, 0xee, 0x04, 0x73, 0x29, 0x8b, 0x6f, 0xf6, 0x53, 0x03, 0xf6, 0x23, 0xf6, 0xea, 0xda
        /* <DEDUP_REMOVED lines=125> */
	.type		mrg32k3aM2SubSeq,@object
	.size		mrg32k3aM2SubSeq,(mrg32k3aM1 - mrg32k3aM2SubSeq)
mrg32k3aM2SubSeq:
        /* <DEDUP_REMOVED lines=126> */
	.type		mrg32k3aM1,@object
	.size		mrg32k3aM1,(mrg32k3aM1Seq - mrg32k3aM1)
mrg32k3aM1:
        /* <DEDUP_REMOVED lines=144> */
	.type		mrg32k3aM1Seq,@object
	.size		mrg32k3aM1Seq,(mrg32k3aM2 - mrg32k3aM1Seq)
mrg32k3aM1Seq:
        /* <DEDUP_REMOVED lines=144> */
	.type		mrg32k3aM2,@object
	.size		mrg32k3aM2,(mrg32k3aM2Seq - mrg32k3aM2)
mrg32k3aM2:
        /* <DEDUP_REMOVED lines=144> */
	.type		mrg32k3aM2Seq,@object
	.size		mrg32k3aM2Seq,(precalc_xorwow_matrix - mrg32k3aM2Seq)
mrg32k3aM2Seq:
        /* <DEDUP_REMOVED lines=144> */
	.type		precalc_xorwow_matrix,@object
	.size		precalc_xorwow_matrix,(precalc_xorwow_offset_matrix - precalc_xorwow_matrix)
precalc_xorwow_matrix:
        /* <DEDUP_REMOVED lines=6400> */
	.type		precalc_xorwow_offset_matrix,@object
	.size		precalc_xorwow_offset_matrix,(.L_1 - precalc_xorwow_offset_matrix)
precalc_xorwow_offset_matrix:
        /* <DEDUP_REMOVED lines=6400> */
.L_1:


//--------------------- .nv.shared.reserved.0     --------------------------
	.section	.nv.shared.reserved.0,"aw",@nobits
	.weak		__nv_reservedSMEM_offset_0_alias
	.size		__nv_reservedSMEM_offset_0_alias, 0, 64
	.other		__nv_reservedSMEM_offset_0_alias,@"STO_CUDA_RESERVED_SHARED STV_DEFAULT"
__nv_reservedSMEM_offset_0_alias:
	.zero		0
	.zero		64


//--------------------- .nv.constant0._Z17computeBuddhabrotPi7graphic17iterationContorolP19curandStateMRG32k3a --------------------------
	.section	.nv.constant0._Z17computeBuddhabrotPi7graphic17iterationContorolP19curandStateMRG32k3a,"a",@progbits
	.sectionflags	@""
	.align	4
.nv.constant0._Z17computeBuddhabrotPi7graphic17iterationContorolP19curandStateMRG32k3a:
	.zero		992


//--------------------- .nv.constant0._Z7initRNGjP19curandStateMRG32k3a --------------------------
	.section	.nv.constant0._Z7initRNGjP19curandStateMRG32k3a,"a",@progbits
	.sectionflags	@""
	.align	4
.nv.constant0._Z7initRNGjP19curandStateMRG32k3a:
	.zero		912


//--------------------- SYMBOLS --------------------------

	.type		.nv.reservedSmem.offset0,@object
	.size		.nv.reservedSmem.offset0,0x4
